	.target	sm_100a

	.elftype	@"ET_EXEC"


//--------------------- .note.nv.tkinfo           --------------------------
	.section	.note.nv.tkinfo,"",@"SHT_NOTE"
	.sectionflags	@"SHF_NOTE_NV_TKINFO"
	.tkinfo
        /*0018*/ 	.word	0x00000002
        /*0030*/ 	.string	""
        /*0030*/ 	.string	"ptxas"
        /*0030*/ 	.string	"Cuda compilation tools, release 13.0, V13.0.88"
        /*0030*/ 	.string	"Build cuda_13.0.r13.0/compiler.36424714_0"
        /*0030*/ 	.string	"-arch sm_100a -m 64 "



//--------------------- .note.nv.cuinfo           --------------------------
	.section	.note.nv.cuinfo,"",@"SHT_NOTE"
	.sectionflags	@"SHF_NOTE_NV_CUINFO"
        /*0018*/ 	.short	0x0002
        /*001a*/ 	.short	0x0064
        /*001c*/ 	.short	0x0082
	.zero		2


//--------------------- .nv.info                  --------------------------
	.section	.nv.info,"",@"SHT_CUDA_INFO"
	.align	4


	//----- nvinfo : EIATTR_REGCOUNT
	.align		4
        /*0000*/ 	.byte	0x04, 0x2f
        /*0002*/ 	.short	(.L_19 - .L_18)
	.align		4
.L_18:
        /*0004*/ 	.word	index@(_ZN7cutlass13device_kernelINS_4conv6kernel13ConvUniversalINS1_16ConvProblemShapeILNS1_8OperatorE2ELi2EEENS1_10collective14CollectiveConvINS1_47MainloopSm100TmaUmmaWarpSpecializedImplicitGemmILS5_2ELi16ELi2ELi1ELi2EN4cute5tupleIJNSA_1CILi2EEENSC_ILi1EEESE_EEEEENSB_IJNSC_ILi256EEENSB_IJNSC_ILi128EEEEEENSB_IJNSC_ILi64EEEEEEEEENS_12float_e4m3_tESN_NSA_8TiledMMAINSA_8MMA_AtomIJNSA_10MMA_TraitsINSA_25SM100_MMA_F8F6F4_2x1SM_SSEJSN_SN_fSH_SI_NSA_17integral_constantINSA_4UMMA5MajorELSU_1EEESV_NSS_INST_7ScaleInELSW_0EEESX_EEEEEENSA_6LayoutINSB_IJSE_SE_SE_EEENSB_IJNSC_ILi0EEES12_S12_EEEEENSB_IJNSA_10UnderscoreES15_S15_EEEEENS7_6detail27Sm100ImplicitGemmTileTraitsINSA_18SM100_TMA_2SM_LOADENSA_14ComposedLayoutINSA_7SwizzleILi3ELi4ELi3EEENSA_18smem_ptr_flag_bitsILi8EEENS10_INSB_IJSI_NSC_ILi8EEEEEENSB_IJSE_SI_EEEEEEEvEENS19_INSA_25SM100_TMA_2SM_LOAD_IM2COLENS1B_INS1C_ILi2ELi4ELi3EEES1F_NS10_INSB_IJSK_S1G_EEENSB_IJSE_SK_EEEEEEEvEEEENS_8epilogue10collective18CollectiveEpilogueINS1U_23Sm100TmaWarpSpecializedILi2ELi2ELi64ELb0ELb0EEEJNSB_IJSI_SJ_SL_EEENSB_IJNS10_ISI_SE_EENS10_ISK_SE_EEEEESN_NSB_IJlNSB_IJSE_llEEES12_EEESN_S24_NS1U_6fusion15FusionCallbacksIS1Y_NS25_17LinearCombinationISN_fSN_fLNS_15FloatRoundStyleE2EEES1Z_S22_JEEENSA_5SM1004TMEM4LOAD26SM100_TMEM_LOAD_32dp32b64xENSA_13SM90_TMA_LOADENS1B_IS1N_S1F_NS10_INSB_IJS1G_SK_EEENSB_IJSK_SE_EEEEEEENSA_39AutoVectorizingCopyWithAssumedAlignmentILi128EEENSA_14SM90_TMA_STOREES2J_S2L_S2L_EEEvvEEEEvNT_6ParamsE)
        /*0008*/ 	.word	0x000000cb


	//----- nvinfo : EIATTR_FRAME_SIZE
	.align		4
.L_19:
        /*000c*/ 	.byte	0x04, 0x11
        /*000e*/ 	.short	(.L_21 - .L_20)
	.align		4
.L_20:
        /*0010*/ 	.word	index@($__internal_2_$__cuda_sm10x_tcgen05_guardrail_trap_unallocated_columns_being_dealloced)
        /*0014*/ 	.word	0x00000008


	//----- nvinfo : EIATTR_FRAME_SIZE
	.align		4
.L_21:
        /*0018*/ 	.byte	0x04, 0x11
        /*001a*/ 	.short	(.L_23 - .L_22)
	.align		4
.L_22:
        /*001c*/ 	.word	index@($__internal_1_$__cuda_sm10x_tcgen05_guardrail_trap_phase_invalid_during_alloc)
        /*0020*/ 	.word	0x00000008


	//----- nvinfo : EIATTR_FRAME_SIZE
	.align		4
.L_23:
        /*0024*/ 	.byte	0x04, 0x11
        /*0026*/ 	.short	(.L_25 - .L_24)
	.align		4
.L_24:
        /*0028*/ 	.word	index@($__internal_0_$__cuda_sm10x_tcgen05_guardrail_trap_col_being_dealloced_not_returned_by_alloc)
        /*002c*/ 	.word	0x00000008


	//----- nvinfo : EIATTR_FRAME_SIZE
	.align		4
.L_25:
        /*0030*/ 	.byte	0x04, 0x11
        /*0032*/ 	.short	(.L_27 - .L_26)
	.align		4
.L_26:
        /*0034*/ 	.word	index@(_ZN7cutlass13device_kernelINS_4conv6kernel13ConvUniversalINS1_16ConvProblemShapeILNS1_8OperatorE2ELi2EEENS1_10collective14CollectiveConvINS1_47MainloopSm100TmaUmmaWarpSpecializedImplicitGemmILS5_2ELi16ELi2ELi1ELi2EN4cute5tupleIJNSA_1CILi2EEENSC_ILi1EEESE_EEEEENSB_IJNSC_ILi256EEENSB_IJNSC_ILi128EEEEEENSB_IJNSC_ILi64EEEEEEEEENS_12float_e4m3_tESN_NSA_8TiledMMAINSA_8MMA_AtomIJNSA_10MMA_TraitsINSA_25SM100_MMA_F8F6F4_2x1SM_SSEJSN_SN_fSH_SI_NSA_17integral_constantINSA_4UMMA5MajorELSU_1EEESV_NSS_INST_7ScaleInELSW_0EEESX_EEEEEENSA_6LayoutINSB_IJSE_SE_SE_EEENSB_IJNSC_ILi0EEES12_S12_EEEEENSB_IJNSA_10UnderscoreES15_S15_EEEEENS7_6detail27Sm100ImplicitGemmTileTraitsINSA_18SM100_TMA_2SM_LOADENSA_14ComposedLayoutINSA_7SwizzleILi3ELi4ELi3EEENSA_18smem_ptr_flag_bitsILi8EEENS10_INSB_IJSI_NSC_ILi8EEEEEENSB_IJSE_SI_EEEEEEEvEENS19_INSA_25SM100_TMA_2SM_LOAD_IM2COLENS1B_INS1C_ILi2ELi4ELi3EEES1F_NS10_INSB_IJSK_S1G_EEENSB_IJSE_SK_EEEEEEEvEEEENS_8epilogue10collective18CollectiveEpilogueINS1U_23Sm100TmaWarpSpecializedILi2ELi2ELi64ELb0ELb0EEEJNSB_IJSI_SJ_SL_EEENSB_IJNS10_ISI_SE_EENS10_ISK_SE_EEEEESN_NSB_IJlNSB_IJSE_llEEES12_EEESN_S24_NS1U_6fusion15FusionCallbacksIS1Y_NS25_17LinearCombinationISN_fSN_fLNS_15FloatRoundStyleE2EEES1Z_S22_JEEENSA_5SM1004TMEM4LOAD26SM100_TMEM_LOAD_32dp32b64xENSA_13SM90_TMA_LOADENS1B_IS1N_S1F_NS10_INSB_IJS1G_SK_EEENSB_IJSK_SE_EEEEEEENSA_39AutoVectorizingCopyWithAssumedAlignmentILi128EEENSA_14SM90_TMA_STOREES2J_S2L_S2L_EEEvvEEEEvNT_6ParamsE)
        /*0038*/ 	.word	0x00000008


	//----- nvinfo : EIATTR_MIN_STACK_SIZE
	.align		4
.L_27:
        /*003c*/ 	.byte	0x04, 0x12
        /*003e*/ 	.short	(.L_29 - .L_28)
	.align		4
.L_28:
        /*0040*/ 	.word	index@(_ZN7cutlass13device_kernelINS_4conv6kernel13ConvUniversalINS1_16ConvProblemShapeILNS1_8OperatorE2ELi2EEENS1_10collective14CollectiveConvINS1_47MainloopSm100TmaUmmaWarpSpecializedImplicitGemmILS5_2ELi16ELi2ELi1ELi2EN4cute5tupleIJNSA_1CILi2EEENSC_ILi1EEESE_EEEEENSB_IJNSC_ILi256EEENSB_IJNSC_ILi128EEEEEENSB_IJNSC_ILi64EEEEEEEEENS_12float_e4m3_tESN_NSA_8TiledMMAINSA_8MMA_AtomIJNSA_10MMA_TraitsINSA_25SM100_MMA_F8F6F4_2x1SM_SSEJSN_SN_fSH_SI_NSA_17integral_constantINSA_4UMMA5MajorELSU_1EEESV_NSS_INST_7ScaleInELSW_0EEESX_EEEEEENSA_6LayoutINSB_IJSE_SE_SE_EEENSB_IJNSC_ILi0EEES12_S12_EEEEENSB_IJNSA_10UnderscoreES15_S15_EEEEENS7_6detail27Sm100ImplicitGemmTileTraitsINSA_18SM100_TMA_2SM_LOADENSA_14ComposedLayoutINSA_7SwizzleILi3ELi4ELi3EEENSA_18smem_ptr_flag_bitsILi8EEENS10_INSB_IJSI_NSC_ILi8EEEEEENSB_IJSE_SI_EEEEEEEvEENS19_INSA_25SM100_TMA_2SM_LOAD_IM2COLENS1B_INS1C_ILi2ELi4ELi3EEES1F_NS10_INSB_IJSK_S1G_EEENSB_IJSE_SK_EEEEEEEvEEEENS_8epilogue10collective18CollectiveEpilogueINS1U_23Sm100TmaWarpSpecializedILi2ELi2ELi64ELb0ELb0EEEJNSB_IJSI_SJ_SL_EEENSB_IJNS10_ISI_SE_EENS10_ISK_SE_EEEEESN_NSB_IJlNSB_IJSE_llEEES12_EEESN_S24_NS1U_6fusion15FusionCallbacksIS1Y_NS25_17LinearCombinationISN_fSN_fLNS_15FloatRoundStyleE2EEES1Z_S22_JEEENSA_5SM1004TMEM4LOAD26SM100_TMEM_LOAD_32dp32b64xENSA_13SM90_TMA_LOADENS1B_IS1N_S1F_NS10_INSB_IJS1G_SK_EEENSB_IJSK_SE_EEEEEEENSA_39AutoVectorizingCopyWithAssumedAlignmentILi128EEENSA_14SM90_TMA_STOREES2J_S2L_S2L_EEEvvEEEEvNT_6ParamsE)
        /*0044*/ 	.word	0x00000008
.L_29:


//--------------------- .nv.compat                --------------------------
	.section	.nv.compat,"",@"SHT_CUDA_COMPAT_INFO"
	.align	4
        /*0000*/ 	.byte	0x02, 0x09, 0x01, 0x00, 0x02, 0x02, 0x02, 0x00, 0x02, 0x05, 0x05, 0x00, 0x03, 0x07, 0x01, 0x01
        /*0010*/ 	.byte	0x02, 0x03, 0x01, 0x00, 0x02, 0x06, 0x01, 0x00, 0x04, 0x0b, 0x08, 0x00, 0x09, 0x00, 0x00, 0x00
        /*0020*/ 	.byte	0x00, 0x00, 0x00, 0x00


//--------------------- .nv.info._ZN7cutlass13device_kernelINS_4conv6kernel13ConvUniversalINS1_16ConvProblemShapeILNS1_8OperatorE2ELi2EEENS1_10collective14CollectiveConvINS1_47MainloopSm100TmaUmmaWarpSpecializedImplicitGemmILS5_2ELi16ELi2ELi1ELi2EN4cute5tupleIJNSA_1CILi2EEENSC_ILi1EEESE_EEEEENSB_IJNSC_ILi256EEENSB_IJNSC_ILi128EEEEEENSB_IJNSC_ILi64EEEEEEEEENS_12float_e4m3_tESN_NSA_8TiledMMAINSA_8MMA_AtomIJNSA_10MMA_TraitsINSA_25SM100_MMA_F8F6F4_2x1SM_SSEJSN_SN_fSH_SI_NSA_17integral_constantINSA_4UMMA5MajorELSU_1EEESV_NSS_INST_7ScaleInELSW_0EEESX_EEEEEENSA_6LayoutINSB_IJSE_SE_SE_EEENSB_IJNSC_ILi0EEES12_S12_EEEEENSB_IJNSA_10UnderscoreES15_S15_EEEEENS7_6detail27Sm100ImplicitGemmTileTraitsINSA_18SM100_TMA_2SM_LOADENSA_14ComposedLayoutINSA_7SwizzleILi3ELi4ELi3EEENSA_18smem_ptr_flag_bitsILi8EEENS10_INSB_IJSI_NSC_ILi8EEEEEENSB_IJSE_SI_EEEEEEEvEENS19_INSA_25SM100_TMA_2SM_LOAD_IM2COLENS1B_INS1C_ILi2ELi4ELi3EEES1F_NS10_INSB_IJSK_S1G_EEENSB_IJSE_SK_EEEEEEEvEEEENS_8epilogue10collective18CollectiveEpilogueINS1U_23Sm100TmaWarpSpecializedILi2ELi2ELi64ELb0ELb0EEEJNSB_IJSI_SJ_SL_EEENSB_IJNS10_ISI_SE_EENS10_ISK_SE_EEEEESN_NSB_IJlNSB_IJSE_llEEES12_EEESN_S24_NS1U_6fusion15FusionCallbacksIS1Y_NS25_17LinearCombinationISN_fSN_fLNS_15FloatRoundStyleE2EEES1Z_S22_JEEENSA_5SM1004TMEM4LOAD26SM100_TMEM_LOAD_32dp32b64xENSA_13SM90_TMA_LOADENS1B_IS1N_S1F_NS10_INSB_IJS1G_SK_EEENSB_IJSK_SE_EEEEEEENSA_39AutoVectorizingCopyWithAssumedAlignmentILi128EEENSA_14SM90_TMA_STOREES2J_S2L_S2L_EEEvvEEEEvNT_6ParamsE --------------------------
	.section	.nv.info._ZN7cutlass13device_kernelINS_4conv6kernel13ConvUniversalINS1_16ConvProblemShapeILNS1_8OperatorE2ELi2EEENS1_10collective14CollectiveConvINS1_47MainloopSm100TmaUmmaWarpSpecializedImplicitGemmILS5_2ELi16ELi2ELi1ELi2EN4cute5tupleIJNSA_1CILi2EEENSC_ILi1EEESE_EEEEENSB_IJNSC_ILi256EEENSB_IJNSC_ILi128EEEEEENSB_IJNSC_ILi64EEEEEEEEENS_12float_e4m3_tESN_NSA_8TiledMMAINSA_8MMA_AtomIJNSA_10MMA_TraitsINSA_25SM100_MMA_F8F6F4_2x1SM_SSEJSN_SN_fSH_SI_NSA_17integral_constantINSA_4UMMA5MajorELSU_1EEESV_NSS_INST_7ScaleInELSW_0EEESX_EEEEEENSA_6LayoutINSB_IJSE_SE_SE_EEENSB_IJNSC_ILi0EEES12_S12_EEEEENSB_IJNSA_10UnderscoreES15_S15_EEEEENS7_6detail27Sm100ImplicitGemmTileTraitsINSA_18SM100_TMA_2SM_LOADENSA_14ComposedLayoutINSA_7SwizzleILi3ELi4ELi3EEENSA_18smem_ptr_flag_bitsILi8EEENS10_INSB_IJSI_NSC_ILi8EEEEEENSB_IJSE_SI_EEEEEEEvEENS19_INSA_25SM100_TMA_2SM_LOAD_IM2COLENS1B_INS1C_ILi2ELi4ELi3EEES1F_NS10_INSB_IJSK_S1G_EEENSB_IJSE_SK_EEEEEEEvEEEENS_8epilogue10collective18CollectiveEpilogueINS1U_23Sm100TmaWarpSpecializedILi2ELi2ELi64ELb0ELb0EEEJNSB_IJSI_SJ_SL_EEENSB_IJNS10_ISI_SE_EENS10_ISK_SE_EEEEESN_NSB_IJlNSB_IJSE_llEEES12_EEESN_S24_NS1U_6fusion15FusionCallbacksIS1Y_NS25_17LinearCombinationISN_fSN_fLNS_15FloatRoundStyleE2EEES1Z_S22_JEEENSA_5SM1004TMEM4LOAD26SM100_TMEM_LOAD_32dp32b64xENSA_13SM90_TMA_LOADENS1B_IS1N_S1F_NS10_INSB_IJS1G_SK_EEENSB_IJSK_SE_EEEEEEENSA_39AutoVectorizingCopyWithAssumedAlignmentILi128EEENSA_14SM90_TMA_STOREES2J_S2L_S2L_EEEvvEEEEvNT_6ParamsE,"",@"SHT_CUDA_INFO"
	.sectionflags	@""
	.align	4


	//----- nvinfo : EIATTR_CUDA_API_VERSION
	.align		4
        /*0000*/ 	.byte	0x04, 0x37
        /*0002*/ 	.short	(.L_31 - .L_30)
.L_30:
        /*0004*/ 	.word	0x00000082


	//----- nvinfo : EIATTR_KPARAM_INFO
	.align		4
.L_31:
        /*0008*/ 	.byte	0x04, 0x17
        /*000a*/ 	.short	(.L_33 - .L_32)
.L_32:
        /*000c*/ 	.word	0x00000000
        /*0010*/ 	.short	0x0000
        /*0012*/ 	.short	0x0000
        /*0014*/ 	.byte	0x00, 0xf0, 0x01, 0x20


	//----- nvinfo : EIATTR_AT_ENTRY_FRAGMENTS
	.align		4
.L_33:
        /*0018*/ 	.byte	0x04, 0x4f
        /*001a*/ 	.short	(.L_35 - .L_34)


	//   ....[0]....
.L_34:
        /*001c*/ 	.word	0x00000007


	//----- nvinfo : EIATTR_RESERVED_SMEM_USED
	.align		4
.L_35:
        /*0020*/ 	.byte	0x01, 0x41
	.zero		2


	//----- nvinfo : EIATTR_SPARSE_MMA_MASK
	.align		4
        /*0024*/ 	.byte	0x03, 0x50
        /*0026*/ 	.short	0x0000


	//----- nvinfo : EIATTR_TCGEN05_2CTA_USED
	.align		4
        /*0028*/ 	.byte	0x01, 0x52
	.zero		2


	//----- nvinfo : EIATTR_MAXREG_COUNT
	.align		4
        /*002c*/ 	.byte	0x03, 0x1b
        /*002e*/ 	.short	0x00ff


	//----- nvinfo : EIATTR_NUM_BARRIERS
	.align		4
        /*0030*/ 	.byte	0x02, 0x4c
        /*0032*/ 	.byte	0x07
	.zero		1


	//----- nvinfo : EIATTR_EXTERNS
	.align		4
        /*0034*/ 	.byte	0x04, 0x0f
        /*0036*/ 	.short	(.L_37 - .L_36)


	//   ....[0]....
	.align		4
.L_36:
        /*0038*/ 	.word	index@(__assertfail)


	//----- nvinfo : EIATTR_MERCURY_ISA_VERSION
	.align		4
.L_37:
        /*003c*/ 	.byte	0x03, 0x5f
        /*003e*/ 	.short	0x0101


	//----- nvinfo : EIATTR_INT_WARP_WIDE_INSTR_OFFSETS
	.align		4
        /*0040*/ 	.byte	0x04, 0x31
        /*0042*/ 	.short	(.L_39 - .L_38)


	//   ....[0]....
.L_38:
        /*0044*/ 	.word	0x00000d60


	//   ....[1]....
        /*0048*/ 	.word	0x00000e00


	//   ....[2]....
        /*004c*/ 	.word	0x00004b60


	//   ....[3]....
        /*0050*/ 	.word	0x00004b80


	//   ....[4]....
        /*0054*/ 	.word	0x00004bb0


	//   ....[5]....
        /*0058*/ 	.word	0x00005b90


	//   ....[6]....
        /*005c*/ 	.word	0x00005c00


	//   ....[7]....
        /*0060*/ 	.word	0x00005cf0


	//   ....[8]....
        /*0064*/ 	.word	0x00005da0


	//----- nvinfo : EIATTR_COOP_GROUP_MASK_REGIDS
	.align		4
.L_39:
        /*0068*/ 	.byte	0x04, 0x29
        /*006a*/ 	.short	(.L_41 - .L_40)


	//   ....[0]....
.L_40:
        /*006c*/ 	.word	0xffffffff


	//   ....[1]....
        /*0070*/ 	.word	0xffffffff


	//   ....[2]....
        /*0074*/ 	.word	0xffffffff


	//   ....[3]....
        /*0078*/ 	.word	0xffffffff


	//   ....[4]....
        /*007c*/ 	.word	0xffffffff


	//   ....[5]....
        /*0080*/ 	.word	0xffffffff


	//   ....[6]....
        /*0084*/ 	.word	0xffffffff


	//   ....[7]....
        /*0088*/ 	.word	0xffffffff


	//   ....[8]....
        /*008c*/ 	.word	0xffffffff


	//   ....[9]....
        /*0090*/ 	.word	0xffffffff


	//   ....[10]....
        /*0094*/ 	.word	0xffffffff


	//   ....[11]....
        /*0098*/ 	.word	0xffffffff


	//   ....[12]....
        /*009c*/ 	.word	0xffffffff


	//----- nvinfo : EIATTR_COOP_GROUP_INSTR_OFFSETS
	.align		4
.L_41:
        /*00a0*/ 	.byte	0x04, 0x28
        /*00a2*/ 	.short	(.L_43 - .L_42)


	//   ....[0]....
.L_42:
        /*00a4*/ 	.word	0x000000d0


	//   ....[1]....
        /*00a8*/ 	.word	0x00000540


	//   ....[2]....
        /*00ac*/ 	.word	0x00000880


	//   ....[3]....
        /*00b0*/ 	.word	0x000009d0


	//   ....[4]....
        /*00b4*/ 	.word	0x00000ac0


	//   ....[5]....
        /*00b8*/ 	.word	0x00000c00


	//   ....[6]....
        /*00bc*/ 	.word	0x00000e80


	//   ....[7]....
        /*00c0*/ 	.word	0x000027c0


	//   ....[8]....
        /*00c4*/ 	.word	0x00003b50


	//   ....[9]....
        /*00c8*/ 	.word	0x00004020


	//   ....[10]....
        /*00cc*/ 	.word	0x00004050


	//   ....[11]....
        /*00d0*/ 	.word	0x00004a80


	//   ....[12]....
        /*00d4*/ 	.word	0x00004c80


	//----- nvinfo : EIATTR_VRC_CTA_INIT_COUNT
	.align		4
.L_43:
        /*00d8*/ 	.byte	0x02, 0x4a
        /*00da*/ 	.byte	0x80
	.zero		1


	//----- nvinfo : EIATTR_SYSCALL_OFFSETS
	.align		4
        /*00dc*/ 	.byte	0x04, 0x46
        /*00de*/ 	.short	(.L_45 - .L_44)


	//   ....[0]....
.L_44:
        /*00e0*/ 	.word	0x00006de0


	//   ....[1]....
        /*00e4*/ 	.word	0x00006f20


	//   ....[2]....
        /*00e8*/ 	.word	0x000077e0


	//   ....[3]....
        /*00ec*/ 	.word	0x00008df0


	//----- nvinfo : EIATTR_MBARRIER_INSTR_OFFSETS
	.align		4
.L_45:
        /*00f0*/ 	.byte	0x04, 0x39
        /*00f2*/ 	.short	(.L_47 - .L_46)


	//   ....[0]....
.L_46:
        /*00f4*/ 	.word	0x00000660
        /*00f8*/ 	.word	0x000000ff
        /*00fc*/ 	.word	0x00000000
        /*0100*/ 	.short	0x0100
        /*0102*/ 	.byte	0x04
	.zero		1


	//   ....[1]....
        /*0104*/ 	.word	0x00000670
        /*0108*/ 	.word	0x000000ff
        /*010c*/ 	.word	0x00000080
        /*0110*/ 	.short	0x0100
        /*0112*/ 	.byte	0x04
	.zero		1


	//   ....[2]....
        /*0114*/ 	.word	0x00000680
        /*0118*/ 	.word	0x000000ff
        /*011c*/ 	.word	0x00000008
        /*0120*/ 	.short	0x0100
        /*0122*/ 	.byte	0x04
	.zero		1


	//   ....[3]....
        /*0124*/ 	.word	0x00000690
        /*0128*/ 	.word	0x000000ff
        /*012c*/ 	.word	0x00000088
        /*0130*/ 	.short	0x0100
        /*0132*/ 	.byte	0x04
	.zero		1


	//   ....[4]....
        /*0134*/ 	.word	0x000006a0
        /*0138*/ 	.word	0x000000ff
        /*013c*/ 	.word	0x00000010
        /*0140*/ 	.short	0x0100
        /*0142*/ 	.byte	0x04
	.zero		1


	//   ....[5]....
        /*0144*/ 	.word	0x000006b0
        /*0148*/ 	.word	0x000000ff
        /*014c*/ 	.word	0x00000090
        /*0150*/ 	.short	0x0100
        /*0152*/ 	.byte	0x04
	.zero		1


	//   ....[6]....
        /*0154*/ 	.word	0x000006c0
        /*0158*/ 	.word	0x000000ff
        /*015c*/ 	.word	0x00000018
        /*0160*/ 	.short	0x0100
        /*0162*/ 	.byte	0x04
	.zero		1


	//   ....[7]....
        /*0164*/ 	.word	0x000006d0
        /*0168*/ 	.word	0x000000ff
        /*016c*/ 	.word	0x00000098
        /*0170*/ 	.short	0x0100
        /*0172*/ 	.byte	0x04
	.zero		1


	//   ....[8]....
        /*0174*/ 	.word	0x000006e0
        /*0178*/ 	.word	0x000000ff
        /*017c*/ 	.word	0x00000020
        /*0180*/ 	.short	0x0100
        /*0182*/ 	.byte	0x04
	.zero		1


	//   ....[9]....
        /*0184*/ 	.word	0x000006f0
        /*0188*/ 	.word	0x000000ff
        /*018c*/ 	.word	0x000000a0
        /*0190*/ 	.short	0x0100
        /*0192*/ 	.byte	0x04
	.zero		1


	//   ....[10]....
        /*0194*/ 	.word	0x00000700
        /*0198*/ 	.word	0x000000ff
        /*019c*/ 	.word	0x00000028
        /*01a0*/ 	.short	0x0100
        /*01a2*/ 	.byte	0x04
	.zero		1


	//   ....[11]....
        /*01a4*/ 	.word	0x00000710
        /*01a8*/ 	.word	0x000000ff
        /*01ac*/ 	.word	0x000000a8
        /*01b0*/ 	.short	0x0100
        /*01b2*/ 	.byte	0x04
	.zero		1


	//   ....[12]....
        /*01b4*/ 	.word	0x00000720
        /*01b8*/ 	.word	0x000000ff
        /*01bc*/ 	.word	0x00000030
        /*01c0*/ 	.short	0x0100
        /*01c2*/ 	.byte	0x04
	.zero		1


	//   ....[13]....
        /*01c4*/ 	.word	0x00000730
        /*01c8*/ 	.word	0x000000ff
        /*01cc*/ 	.word	0x000000b0
        /*01d0*/ 	.short	0x0100
        /*01d2*/ 	.byte	0x04
	.zero		1


	//   ....[14]....
        /*01d4*/ 	.word	0x00000740
        /*01d8*/ 	.word	0x000000ff
        /*01dc*/ 	.word	0x00000038
        /*01e0*/ 	.short	0x0100
        /*01e2*/ 	.byte	0x04
	.zero		1


	//   ....[15]....
        /*01e4*/ 	.word	0x00000750
        /*01e8*/ 	.word	0x000000ff
        /*01ec*/ 	.word	0x000000b8
        /*01f0*/ 	.short	0x0100
        /*01f2*/ 	.byte	0x04
	.zero		1


	//   ....[16]....
        /*01f4*/ 	.word	0x00000760
        /*01f8*/ 	.word	0x000000ff
        /*01fc*/ 	.word	0x00000040
        /*0200*/ 	.short	0x0100
        /*0202*/ 	.byte	0x04
	.zero		1


	//   ....[17]....
        /*0204*/ 	.word	0x00000770
        /*0208*/ 	.word	0x000000ff
        /*020c*/ 	.word	0x000000c0
        /*0210*/ 	.short	0x0100
        /*0212*/ 	.byte	0x04
	.zero		1


	//   ....[18]....
        /*0214*/ 	.word	0x00000780
        /*0218*/ 	.word	0x000000ff
        /*021c*/ 	.word	0x00000048
        /*0220*/ 	.short	0x0100
        /*0222*/ 	.byte	0x04
	.zero		1


	//   ....[19]....
        /*0224*/ 	.word	0x00000790
        /*0228*/ 	.word	0x000000ff
        /*022c*/ 	.word	0x000000c8
        /*0230*/ 	.short	0x0100
        /*0232*/ 	.byte	0x04
	.zero		1


	//   ....[20]....
        /*0234*/ 	.word	0x000007a0
        /*0238*/ 	.word	0x000000ff
        /*023c*/ 	.word	0x00000050
        /*0240*/ 	.short	0x0100
        /*0242*/ 	.byte	0x04
	.zero		1


	//   ....[21]....
        /*0244*/ 	.word	0x000007b0
        /*0248*/ 	.word	0x000000ff
        /*024c*/ 	.word	0x000000d0
        /*0250*/ 	.short	0x0100
        /*0252*/ 	.byte	0x04
	.zero		1


	//   ....[22]....
        /*0254*/ 	.word	0x000007c0
        /*0258*/ 	.word	0x000000ff
        /*025c*/ 	.word	0x00000058
        /*0260*/ 	.short	0x0100
        /*0262*/ 	.byte	0x04
	.zero		1


	//   ....[23]....
        /*0264*/ 	.word	0x000007d0
        /*0268*/ 	.word	0x000000ff
        /*026c*/ 	.word	0x000000d8
        /*0270*/ 	.short	0x0100
        /*0272*/ 	.byte	0x04
	.zero		1


	//   ....[24]....
        /*0274*/ 	.word	0x000007e0
        /*0278*/ 	.word	0x000000ff
        /*027c*/ 	.word	0x00000060
        /*0280*/ 	.short	0x0100
        /*0282*/ 	.byte	0x04
	.zero		1


	//   ....[25]....
        /*0284*/ 	.word	0x000007f0
        /*0288*/ 	.word	0x000000ff
        /*028c*/ 	.word	0x000000e0
        /*0290*/ 	.short	0x0100
        /*0292*/ 	.byte	0x04
	.zero		1


	//   ....[26]....
        /*0294*/ 	.word	0x00000800
        /*0298*/ 	.word	0x000000ff
        /*029c*/ 	.word	0x00000068
        /*02a0*/ 	.short	0x0100
        /*02a2*/ 	.byte	0x04
	.zero		1


	//   ....[27]....
        /*02a4*/ 	.word	0x00000810
        /*02a8*/ 	.word	0x000000ff
        /*02ac*/ 	.word	0x000000e8
        /*02b0*/ 	.short	0x0100
        /*02b2*/ 	.byte	0x04
	.zero		1


	//   ....[28]....
        /*02b4*/ 	.word	0x00000820
        /*02b8*/ 	.word	0x000000ff
        /*02bc*/ 	.word	0x00000070
        /*02c0*/ 	.short	0x0100
        /*02c2*/ 	.byte	0x04
	.zero		1


	//   ....[29]....
        /*02c4*/ 	.word	0x00000830
        /*02c8*/ 	.word	0x000000ff
        /*02cc*/ 	.word	0x000000f0
        /*02d0*/ 	.short	0x0100
        /*02d2*/ 	.byte	0x04
	.zero		1


	//   ....[30]....
        /*02d4*/ 	.word	0x00000840
        /*02d8*/ 	.word	0x000000ff
        /*02dc*/ 	.word	0x00000078
        /*02e0*/ 	.short	0x0100
        /*02e2*/ 	.byte	0x04
	.zero		1


	//   ....[31]....
        /*02e4*/ 	.word	0x00000850
        /*02e8*/ 	.word	0x000000ff
        /*02ec*/ 	.word	0x000000f8
        /*02f0*/ 	.short	0x0100
        /*02f2*/ 	.byte	0x04
	.zero		1


	//   ....[32]....
        /*02f4*/ 	.word	0x00000980
        /*02f8*/ 	.word	0x000000ff
        /*02fc*/ 	.word	0x00000100
        /*0300*/ 	.short	0x0100
        /*0302*/ 	.byte	0x04
	.zero		1


	//   ....[33]....
        /*0304*/ 	.word	0x00000990
        /*0308*/ 	.word	0x000000ff
        /*030c*/ 	.word	0x00000110
        /*0310*/ 	.short	0x0100
        /*0312*/ 	.byte	0x04
	.zero		1


	//   ....[34]....
        /*0314*/ 	.word	0x000009a0
        /*0318*/ 	.word	0x000000ff
        /*031c*/ 	.word	0x00000108
        /*0320*/ 	.short	0x0100
        /*0322*/ 	.byte	0x04
	.zero		1


	//   ....[35]....
        /*0324*/ 	.word	0x000009b0
        /*0328*/ 	.word	0x000000ff
        /*032c*/ 	.word	0x00000118
        /*0330*/ 	.short	0x0100
        /*0332*/ 	.byte	0x04
	.zero		1


	//   ....[36]....
        /*0334*/ 	.word	0x00000a90
        /*0338*/ 	.word	0x000000ff
        /*033c*/ 	.word	0x00000120
        /*0340*/ 	.short	0x0100
        /*0342*/ 	.byte	0x04
	.zero		1


	//   ....[37]....
        /*0344*/ 	.word	0x00000aa0
        /*0348*/ 	.word	0x000000ff
        /*034c*/ 	.word	0x00000128
        /*0350*/ 	.short	0x0100
        /*0352*/ 	.byte	0x04
	.zero		1


	//   ....[38]....
        /*0354*/ 	.word	0x00000bd0
        /*0358*/ 	.word	0x000000ff
        /*035c*/ 	.word	0x00000130
        /*0360*/ 	.short	0x0100
        /*0362*/ 	.byte	0x06
	.zero		1


	//   ....[39]....
        /*0364*/ 	.word	0x00000be0
        /*0368*/ 	.word	0x000000ff
        /*036c*/ 	.word	0x00000138
        /*0370*/ 	.short	0x0100
        /*0372*/ 	.byte	0x06
	.zero		1


	//   ....[40]....
        /*0374*/ 	.word	0x00000d10
        /*0378*/ 	.word	0x000000ff
        /*037c*/ 	.word	0x00000140
        /*0380*/ 	.short	0x0100
        /*0382*/ 	.byte	0x04
	.zero		1


	//   ....[41]....
        /*0384*/ 	.word	0x00000d20
        /*0388*/ 	.word	0x000000ff
        /*038c*/ 	.word	0x00000150
        /*0390*/ 	.short	0x0100
        /*0392*/ 	.byte	0x04
	.zero		1


	//   ....[42]....
        /*0394*/ 	.word	0x00000d30
        /*0398*/ 	.word	0x000000ff
        /*039c*/ 	.word	0x00000148
        /*03a0*/ 	.short	0x0100
        /*03a2*/ 	.byte	0x04
	.zero		1


	//   ....[43]....
        /*03a4*/ 	.word	0x00000d40
        /*03a8*/ 	.word	0x000000ff
        /*03ac*/ 	.word	0x00000158
        /*03b0*/ 	.short	0x0100
        /*03b2*/ 	.byte	0x04
	.zero		1


	//   ....[44]....
        /*03b4*/ 	.word	0x00000e40
        /*03b8*/ 	.word	0x000000ff
        /*03bc*/ 	.word	0x00000160
        /*03c0*/ 	.short	0x0100
        /*03c2*/ 	.byte	0x06
	.zero		1


	//   ....[45]....
        /*03c4*/ 	.word	0x00001c30
        /*03c8*/ 	.word	0x000000ff
        /*03cc*/ 	.word	0x00000080
        /*03d0*/ 	.short	0x010a
        /*03d2*/ 	.byte	0x06
	.zero		1


	//   ....[46]....
        /*03d4*/ 	.word	0x00001f30
        /*03d8*/ 	.word	0x000000ff
        /*03dc*/ 	.word	0x00000080
        /*03e0*/ 	.short	0x010a
        /*03e2*/ 	.byte	0x0b
	.zero		1


	//   ....[47]....
        /*03e4*/ 	.word	0x000020e0
        /*03e8*/ 	.word	0x000000ff
        /*03ec*/ 	.word	0x00000080
        /*03f0*/ 	.short	0x010a
        /*03f2*/ 	.byte	0x08
	.zero		1


	//   ....[48]....
        /*03f4*/ 	.word	0x000022d0
        /*03f8*/ 	.word	0x000000ff
        /*03fc*/ 	.word	0x00000128
        /*0400*/ 	.short	0x0101
        /*0402*/ 	.byte	0x18
	.zero		1


	//   ....[49]....
        /*0404*/ 	.word	0x00002300
        /*0408*/ 	.word	0x000000ff
        /*040c*/ 	.word	0x00000080
        /*0410*/ 	.short	0x010a
        /*0412*/ 	.byte	0x04
	.zero		1


	//   ....[50]....
        /*0414*/ 	.word	0x00002440
        /*0418*/ 	.word	0x000000ff
        /*041c*/ 	.word	0x00000080
        /*0420*/ 	.short	0x010a
        /*0422*/ 	.byte	0x15
	.zero		1


	//   ....[51]....
        /*0424*/ 	.word	0x000025f0
        /*0428*/ 	.word	0x000000ff
        /*042c*/ 	.word	0x00000080
        /*0430*/ 	.short	0x010a
        /*0432*/ 	.byte	0x08
	.zero		1


	//   ....[52]....
        /*0434*/ 	.word	0x000027d0
        /*0438*/ 	.word	0x000000ff
        /*043c*/ 	.word	0x00000130
        /*0440*/ 	.short	0x010a
        /*0442*/ 	.byte	0x18
	.zero		1


	//   ....[53]....
        /*0444*/ 	.word	0x00002890
        /*0448*/ 	.word	0x000000ff
        /*044c*/ 	.word	0x00000000
        /*0450*/ 	.short	0x0101
        /*0452*/ 	.byte	0x04
	.zero		1


	//   ....[54]....
        /*0454*/ 	.word	0x00002e80
        /*0458*/ 	.word	0x000000ff
        /*045c*/ 	.word	0x00000000
        /*0460*/ 	.short	0x010a
        /*0462*/ 	.byte	0x04
	.zero		1


	//   ....[55]....
        /*0464*/ 	.word	0x00002f20
        /*0468*/ 	.word	0x000000ff
        /*046c*/ 	.word	0x00000000
        /*0470*/ 	.short	0x010a
        /*0472*/ 	.byte	0x05
	.zero		1


	//   ....[56]....
        /*0474*/ 	.word	0x00002fc0
        /*0478*/ 	.word	0x000000ff
        /*047c*/ 	.word	0x00000000
        /*0480*/ 	.short	0x010a
        /*0482*/ 	.byte	0x05
	.zero		1


	//   ....[57]....
        /*0484*/ 	.word	0x00003060
        /*0488*/ 	.word	0x000000ff
        /*048c*/ 	.word	0x00000000
        /*0490*/ 	.short	0x010a
        /*0492*/ 	.byte	0x05
	.zero		1


	//   ....[58]....
        /*0494*/ 	.word	0x00003100
        /*0498*/ 	.word	0x000000ff
        /*049c*/ 	.word	0x00000000
        /*04a0*/ 	.short	0x010a
        /*04a2*/ 	.byte	0x05
	.zero		1


	//   ....[59]....
        /*04a4*/ 	.word	0x000031a0
        /*04a8*/ 	.word	0x000000ff
        /*04ac*/ 	.word	0x00000000
        /*04b0*/ 	.short	0x010a
        /*04b2*/ 	.byte	0x05
	.zero		1


	//   ....[60]....
        /*04b4*/ 	.word	0x00003240
        /*04b8*/ 	.word	0x000000ff
        /*04bc*/ 	.word	0x00000000
        /*04c0*/ 	.short	0x010a
        /*04c2*/ 	.byte	0x05
	.zero		1


	//   ....[61]....
        /*04c4*/ 	.word	0x000032e0
        /*04c8*/ 	.word	0x000000ff
        /*04cc*/ 	.word	0x00000000
        /*04d0*/ 	.short	0x010a
        /*04d2*/ 	.byte	0x05
	.zero		1


	//   ....[62]....
        /*04d4*/ 	.word	0x00003380
        /*04d8*/ 	.word	0x000000ff
        /*04dc*/ 	.word	0x00000000
        /*04e0*/ 	.short	0x010a
        /*04e2*/ 	.byte	0x05
	.zero		1


	//   ....[63]....
        /*04e4*/ 	.word	0x00003420
        /*04e8*/ 	.word	0x000000ff
        /*04ec*/ 	.word	0x00000000
        /*04f0*/ 	.short	0x010a
        /*04f2*/ 	.byte	0x05
	.zero		1


	//   ....[64]....
        /*04f4*/ 	.word	0x000034c0
        /*04f8*/ 	.word	0x000000ff
        /*04fc*/ 	.word	0x00000000
        /*0500*/ 	.short	0x010a
        /*0502*/ 	.byte	0x05
	.zero		1


	//   ....[65]....
        /*0504*/ 	.word	0x00003560
        /*0508*/ 	.word	0x000000ff
        /*050c*/ 	.word	0x00000000
        /*0510*/ 	.short	0x010a
        /*0512*/ 	.byte	0x05
	.zero		1


	//   ....[66]....
        /*0514*/ 	.word	0x00003600
        /*0518*/ 	.word	0x000000ff
        /*051c*/ 	.word	0x00000000
        /*0520*/ 	.short	0x010a
        /*0522*/ 	.byte	0x05
	.zero		1


	//   ....[67]....
        /*0524*/ 	.word	0x000036a0
        /*0528*/ 	.word	0x000000ff
        /*052c*/ 	.word	0x00000000
        /*0530*/ 	.short	0x010a
        /*0532*/ 	.byte	0x05
	.zero		1


	//   ....[68]....
        /*0534*/ 	.word	0x00003740
        /*0538*/ 	.word	0x000000ff
        /*053c*/ 	.word	0x00000000
        /*0540*/ 	.short	0x010a
        /*0542*/ 	.byte	0x05
	.zero		1


	//   ....[69]....
        /*0544*/ 	.word	0x000037f0
        /*0548*/ 	.word	0x00000000
        /*054c*/ 	.word	0x00000000
        /*0550*/ 	.short	0x010a
        /*0552*/ 	.byte	0xff
	.zero		1


	//   ....[70]....
        /*0554*/ 	.word	0x00003920
        /*0558*/ 	.word	0x000000ff
        /*055c*/ 	.word	0x00000138
        /*0560*/ 	.short	0x010a
        /*0562*/ 	.byte	0x04
	.zero		1


	//   ....[71]....
        /*0564*/ 	.word	0x000039c0
        /*0568*/ 	.word	0x000000ff
        /*056c*/ 	.word	0x00000130
        /*0570*/ 	.short	0x010a
        /*0572*/ 	.byte	0x04
	.zero		1


	//   ....[72]....
        /*0574*/ 	.word	0x00003a60
        /*0578*/ 	.word	0x000000ff
        /*057c*/ 	.word	0x00000000
        /*0580*/ 	.short	0x0101
        /*0582*/ 	.byte	0x05
	.zero		1


	//   ....[73]....
        /*0584*/ 	.word	0x00003aa0
        /*0588*/ 	.word	0x000000ff
        /*058c*/ 	.word	0x00000138
        /*0590*/ 	.short	0x0106
        /*0592*/ 	.byte	0x04
	.zero		1


	//   ....[74]....
        /*0594*/ 	.word	0x00003ae0
        /*0598*/ 	.word	0x00000000
        /*059c*/ 	.word	0x00000138
        /*05a0*/ 	.short	0x010a
        /*05a2*/ 	.byte	0xff
	.zero		1


	//   ....[75]....
        /*05a4*/ 	.word	0x00003d20
        /*05a8*/ 	.word	0x000000ff
        /*05ac*/ 	.word	0x00000008
        /*05b0*/ 	.short	0x010a
        /*05b2*/ 	.byte	0x05
	.zero		1


	//   ....[76]....
        /*05b4*/ 	.word	0x00003d40
        /*05b8*/ 	.word	0x000000ff
        /*05bc*/ 	.word	0x00000008
        /*05c0*/ 	.short	0x010a
        /*05c2*/ 	.byte	0x05
	.zero		1


	//   ....[77]....
        /*05c4*/ 	.word	0x00003ed0
        /*05c8*/ 	.word	0x000000ff
        /*05cc*/ 	.word	0x00000008
        /*05d0*/ 	.short	0x010a
        /*05d2*/ 	.byte	0x05
	.zero		1


	//   ....[78]....
        /*05d4*/ 	.word	0x00003ef0
        /*05d8*/ 	.word	0x000000ff
        /*05dc*/ 	.word	0x00000008
        /*05e0*/ 	.short	0x010a
        /*05e2*/ 	.byte	0x05
	.zero		1


	//   ....[79]....
        /*05e4*/ 	.word	0x00003fb0
        /*05e8*/ 	.word	0x000000ff
        /*05ec*/ 	.word	0x00000000
        /*05f0*/ 	.short	0x0101
        /*05f2*/ 	.byte	0x04
	.zero		1


	//   ....[80]....
        /*05f4*/ 	.word	0x000042c0
        /*05f8*/ 	.word	0x000000ff
        /*05fc*/ 	.word	0x00000130
        /*0600*/ 	.short	0x010a
        /*0602*/ 	.byte	0x12
	.zero		1


	//   ....[81]....
        /*0604*/ 	.word	0x00004360
        /*0608*/ 	.word	0x000000ff
        /*060c*/ 	.word	0x00000000
        /*0610*/ 	.short	0x0101
        /*0612*/ 	.byte	0x1d
	.zero		1


	//   ....[82]....
        /*0614*/ 	.word	0x000043a0
        /*0618*/ 	.word	0x000000ff
        /*061c*/ 	.word	0x00000150
        /*0620*/ 	.short	0x010a
        /*0622*/ 	.byte	0x17
	.zero		1


	//   ....[83]....
        /*0624*/ 	.word	0x00004480
        /*0628*/ 	.word	0x000000ff
        /*062c*/ 	.word	0x00000000
        /*0630*/ 	.short	0x010a
        /*0632*/ 	.byte	0x04
	.zero		1


	//   ....[84]....
        /*0634*/ 	.word	0x000044e0
        /*0638*/ 	.word	0x000000ff
        /*063c*/ 	.word	0x00000000
        /*0640*/ 	.short	0x010a
        /*0642*/ 	.byte	0x0a
	.zero		1


	//   ....[85]....
        /*0644*/ 	.word	0x00004610
        /*0648*/ 	.word	0x000000ff
        /*064c*/ 	.word	0x00000000
        /*0650*/ 	.short	0x010a
        /*0652*/ 	.byte	0x04
	.zero		1


	//   ....[86]....
        /*0654*/ 	.word	0x00004870
        /*0658*/ 	.word	0x000000ff
        /*065c*/ 	.word	0x00000000
        /*0660*/ 	.short	0x010a
        /*0662*/ 	.byte	0x04
	.zero		1


	//   ....[87]....
        /*0664*/ 	.word	0x00004910
        /*0668*/ 	.word	0x00000000
        /*066c*/ 	.word	0x00000000
        /*0670*/ 	.short	0x010a
        /*0672*/ 	.byte	0xff
	.zero		1


	//   ....[88]....
        /*0674*/ 	.word	0x00004950
        /*0678*/ 	.word	0x00000000
        /*067c*/ 	.word	0x00000000
        /*0680*/ 	.short	0x010a
        /*0682*/ 	.byte	0xff
	.zero		1


	//   ....[89]....
        /*0684*/ 	.word	0x000049c0
        /*0688*/ 	.word	0x000000ff
        /*068c*/ 	.word	0x00000000
        /*0690*/ 	.short	0x0101
        /*0692*/ 	.byte	0x04
	.zero		1


	//   ....[90]....
        /*0694*/ 	.word	0x00004a00
        /*0698*/ 	.word	0x000000ff
        /*069c*/ 	.word	0x00000160
        /*06a0*/ 	.short	0x010a
        /*06a2*/ 	.byte	0x12
	.zero		1


	//   ....[91]....
        /*06a4*/ 	.word	0x00004a70
        /*06a8*/ 	.word	0x000000ff
        /*06ac*/ 	.word	0x00000000
        /*06b0*/ 	.short	0x0101
        /*06b2*/ 	.byte	0x04
	.zero		1


	//   ....[92]....
        /*06b4*/ 	.word	0x000050a0
        /*06b8*/ 	.word	0x000000ff
        /*06bc*/ 	.word	0x00000130
        /*06c0*/ 	.short	0x010a
        /*06c2*/ 	.byte	0x19
	.zero		1


	//   ....[93]....
        /*06c4*/ 	.word	0x00005140
        /*06c8*/ 	.word	0x000000ff
        /*06cc*/ 	.word	0x00000000
        /*06d0*/ 	.short	0x0101
        /*06d2*/ 	.byte	0x2b
	.zero		1


	//   ....[94]....
        /*06d4*/ 	.word	0x00005670
        /*06d8*/ 	.word	0x000000ff
        /*06dc*/ 	.word	0x00000128
        /*06e0*/ 	.short	0x010a
        /*06e2*/ 	.byte	0x19
	.zero		1


	//   ....[95]....
        /*06e4*/ 	.word	0x00005b30
        /*06e8*/ 	.word	0x000000ff
        /*06ec*/ 	.word	0x00000110
        /*06f0*/ 	.short	0x010a
        /*06f2*/ 	.byte	0x19
	.zero		1


	//   ....[96]....
        /*06f4*/ 	.word	0x00005ca0
        /*06f8*/ 	.word	0x000000ff
        /*06fc*/ 	.word	0x00000100
        /*0700*/ 	.short	0x010b
        /*0702*/ 	.byte	0x19
	.zero		1


	//   ....[97]....
        /*0704*/ 	.word	0x00005cb0
        /*0708*/ 	.word	0x000000ff
        /*070c*/ 	.word	0x00000000
        /*0710*/ 	.short	0x0101
        /*0712*/ 	.byte	0x2e
	.zero		1


	//   ....[98]....
        /*0714*/ 	.word	0x00005cc0
        /*0718*/ 	.word	0x000000ff
        /*071c*/ 	.word	0x00000118
        /*0720*/ 	.short	0x010a
        /*0722*/ 	.byte	0x19
	.zero		1


	//   ....[99]....
        /*0724*/ 	.word	0x00005e90
        /*0728*/ 	.word	0x000000ff
        /*072c*/ 	.word	0x00000108
        /*0730*/ 	.short	0x010b
        /*0732*/ 	.byte	0x19
	.zero		1


	//   ....[100]....
        /*0734*/ 	.word	0x00005ea0
        /*0738*/ 	.word	0x000000ff
        /*073c*/ 	.word	0x00000000
        /*0740*/ 	.short	0x0101
        /*0742*/ 	.byte	0x2d
	.zero		1


	//   ....[101]....
        /*0744*/ 	.word	0x00005ed0
        /*0748*/ 	.word	0x000000ff
        /*074c*/ 	.word	0x00000110
        /*0750*/ 	.short	0x010a
        /*0752*/ 	.byte	0x19
	.zero		1


	//   ....[102]....
        /*0754*/ 	.word	0x00005f10
        /*0758*/ 	.word	0x00000000
        /*075c*/ 	.word	0x00000118
        /*0760*/ 	.short	0x010a
        /*0762*/ 	.byte	0xff
	.zero		1


	//   ....[103]....
        /*0764*/ 	.word	0x00006290
        /*0768*/ 	.word	0x000000ff
        /*076c*/ 	.word	0x00000130
        /*0770*/ 	.short	0x010a
        /*0772*/ 	.byte	0x31
	.zero		1


	//   ....[104]....
        /*0774*/ 	.word	0x00006360
        /*0778*/ 	.word	0x000000ff
        /*077c*/ 	.word	0x00000000
        /*0780*/ 	.short	0x0101
        /*0782*/ 	.byte	0x04
	.zero		1


	//   ....[105]....
        /*0784*/ 	.word	0x00007380
        /*0788*/ 	.word	0x00000000
        /*078c*/ 	.word	0x00000100
        /*0790*/ 	.short	0x010a
        /*0792*/ 	.byte	0xff
	.zero		1


	//   ....[106]....
        /*0794*/ 	.word	0x000073c0
        /*0798*/ 	.word	0x000000b4
        /*079c*/ 	.word	0x00000140
        /*07a0*/ 	.short	0x010a
        /*07a2*/ 	.byte	0xff
	.zero		1


	//   ....[107]....
        /*07a4*/ 	.word	0x00007500
        /*07a8*/ 	.word	0x00000000
        /*07ac*/ 	.word	0x00000100
        /*07b0*/ 	.short	0x010a
        /*07b2*/ 	.byte	0xff
	.zero		1


	//   ....[108]....
        /*07b4*/ 	.word	0x00007650
        /*07b8*/ 	.word	0x00000002
        /*07bc*/ 	.word	0x00000000
        /*07c0*/ 	.short	0x0101
        /*07c2*/ 	.byte	0xff
	.zero		1


	//   ....[109]....
        /*07c4*/ 	.word	0x000076b0
        /*07c8*/ 	.word	0x000000b4
        /*07cc*/ 	.word	0x00000140
        /*07d0*/ 	.short	0x010a
        /*07d2*/ 	.byte	0xff
	.zero		1


	//   ....[110]....
        /*07d4*/ 	.word	0x00008a60
        /*07d8*/ 	.word	0x000000bb
        /*07dc*/ 	.word	0x00000100
        /*07e0*/ 	.short	0x010a
        /*07e2*/ 	.byte	0xff
	.zero		1


	//   ....[111]....
        /*07e4*/ 	.word	0x00008b40
        /*07e8*/ 	.word	0x000000bb
        /*07ec*/ 	.word	0x00000100
        /*07f0*/ 	.short	0x010a
        /*07f2*/ 	.byte	0xff
	.zero		1


	//   ....[112]....
        /*07f4*/ 	.word	0x00008c70
        /*07f8*/ 	.word	0x00000000
        /*07fc*/ 	.word	0x00000000
        /*0800*/ 	.short	0x0101
        /*0802*/ 	.byte	0xff
	.zero		1


	//   ....[113]....
        /*0804*/ 	.word	0x000090a0
        /*0808*/ 	.word	0x000000b4
        /*080c*/ 	.word	0x00000000
        /*0810*/ 	.short	0x0101
        /*0812*/ 	.byte	0xff
	.zero		1


	//   ....[114]....
        /*0814*/ 	.word	0x0000a0e0
        /*0818*/ 	.word	0x00000000
        /*081c*/ 	.word	0x00000080
        /*0820*/ 	.short	0x010a
        /*0822*/ 	.byte	0xff
	.zero		1


	//   ....[115]....
        /*0824*/ 	.word	0x0000a140
        /*0828*/ 	.word	0x00000000
        /*082c*/ 	.word	0x00000080
        /*0830*/ 	.short	0x010a
        /*0832*/ 	.byte	0xff
	.zero		1


	//   ....[116]....
        /*0834*/ 	.word	0x0000a1a0
        /*0838*/ 	.word	0x00000000
        /*083c*/ 	.word	0x00000130
        /*0840*/ 	.short	0x010a
        /*0842*/ 	.byte	0xff
	.zero		1


	//   ....[117]....
        /*0844*/ 	.word	0x0000a200
        /*0848*/ 	.word	0x00000000
        /*084c*/ 	.word	0x00000000
        /*0850*/ 	.short	0x010a
        /*0852*/ 	.byte	0xff
	.zero		1


	//   ....[118]....
        /*0854*/ 	.word	0x0000a260
        /*0858*/ 	.word	0x00000000
        /*085c*/ 	.word	0x00000000
        /*0860*/ 	.short	0x010a
        /*0862*/ 	.byte	0xff
	.zero		1


	//   ....[119]....
        /*0864*/ 	.word	0x0000a2c0
        /*0868*/ 	.word	0x00000000
        /*086c*/ 	.word	0x00000000
        /*0870*/ 	.short	0x010a
        /*0872*/ 	.byte	0xff
	.zero		1


	//   ....[120]....
        /*0874*/ 	.word	0x0000a320
        /*0878*/ 	.word	0x00000000
        /*087c*/ 	.word	0x00000000
        /*0880*/ 	.short	0x010a
        /*0882*/ 	.byte	0xff
	.zero		1


	//   ....[121]....
        /*0884*/ 	.word	0x0000a380
        /*0888*/ 	.word	0x00000000
        /*088c*/ 	.word	0x00000000
        /*0890*/ 	.short	0x010a
        /*0892*/ 	.byte	0xff
	.zero		1


	//   ....[122]....
        /*0894*/ 	.word	0x0000a3e0
        /*0898*/ 	.word	0x00000000
        /*089c*/ 	.word	0x00000000
        /*08a0*/ 	.short	0x010a
        /*08a2*/ 	.byte	0xff
	.zero		1


	//   ....[123]....
        /*08a4*/ 	.word	0x0000a440
        /*08a8*/ 	.word	0x00000000
        /*08ac*/ 	.word	0x00000000
        /*08b0*/ 	.short	0x010a
        /*08b2*/ 	.byte	0xff
	.zero		1


	//   ....[124]....
        /*08b4*/ 	.word	0x0000a4a0
        /*08b8*/ 	.word	0x00000000
        /*08bc*/ 	.word	0x00000000
        /*08c0*/ 	.short	0x010a
        /*08c2*/ 	.byte	0xff
	.zero		1


	//   ....[125]....
        /*08c4*/ 	.word	0x0000a500
        /*08c8*/ 	.word	0x00000000
        /*08cc*/ 	.word	0x00000000
        /*08d0*/ 	.short	0x010a
        /*08d2*/ 	.byte	0xff
	.zero		1


	//   ....[126]....
        /*08d4*/ 	.word	0x0000a560
        /*08d8*/ 	.word	0x00000000
        /*08dc*/ 	.word	0x00000000
        /*08e0*/ 	.short	0x010a
        /*08e2*/ 	.byte	0xff
	.zero		1


	//   ....[127]....
        /*08e4*/ 	.word	0x0000a5c0
        /*08e8*/ 	.word	0x00000000
        /*08ec*/ 	.word	0x00000000
        /*08f0*/ 	.short	0x010a
        /*08f2*/ 	.byte	0xff
	.zero		1


	//   ....[128]....
        /*08f4*/ 	.word	0x0000a620
        /*08f8*/ 	.word	0x00000000
        /*08fc*/ 	.word	0x00000000
        /*0900*/ 	.short	0x010a
        /*0902*/ 	.byte	0xff
	.zero		1


	//   ....[129]....
        /*0904*/ 	.word	0x0000a680
        /*0908*/ 	.word	0x00000000
        /*090c*/ 	.word	0x00000000
        /*0910*/ 	.short	0x010a
        /*0912*/ 	.byte	0xff
	.zero		1


	//   ....[130]....
        /*0914*/ 	.word	0x0000a6e0
        /*0918*/ 	.word	0x00000000
        /*091c*/ 	.word	0x00000000
        /*0920*/ 	.short	0x010a
        /*0922*/ 	.byte	0xff
	.zero		1


	//   ....[131]....
        /*0924*/ 	.word	0x0000a740
        /*0928*/ 	.word	0x00000000
        /*092c*/ 	.word	0x00000000
        /*0930*/ 	.short	0x010a
        /*0932*/ 	.byte	0xff
	.zero		1


	//   ....[132]....
        /*0934*/ 	.word	0x0000a7a0
        /*0938*/ 	.word	0x00000004
        /*093c*/ 	.word	0x00000138
        /*0940*/ 	.short	0x010a
        /*0942*/ 	.byte	0xff
	.zero		1


	//   ....[133]....
        /*0944*/ 	.word	0x0000a800
        /*0948*/ 	.word	0x00000004
        /*094c*/ 	.word	0x00000130
        /*0950*/ 	.short	0x010a
        /*0952*/ 	.byte	0xff
	.zero		1


	//   ....[134]....
        /*0954*/ 	.word	0x0000a860
        /*0958*/ 	.word	0x00000005
        /*095c*/ 	.word	0x00000008
        /*0960*/ 	.short	0x010a
        /*0962*/ 	.byte	0xff
	.zero		1


	//   ....[135]....
        /*0964*/ 	.word	0x0000a950
        /*0968*/ 	.word	0x00000003
        /*096c*/ 	.word	0x00000008
        /*0970*/ 	.short	0x010a
        /*0972*/ 	.byte	0xff
	.zero		1


	//   ....[136]....
        /*0974*/ 	.word	0x0000a9b0
        /*0978*/ 	.word	0x00000004
        /*097c*/ 	.word	0x00000130
        /*0980*/ 	.short	0x010a
        /*0982*/ 	.byte	0xff
	.zero		1


	//   ....[137]....
        /*0984*/ 	.word	0x0000aa10
        /*0988*/ 	.word	0x00000004
        /*098c*/ 	.word	0x00000150
        /*0990*/ 	.short	0x010a
        /*0992*/ 	.byte	0xff
	.zero		1


	//   ....[138]....
        /*0994*/ 	.word	0x0000aa70
        /*0998*/ 	.word	0x00000004
        /*099c*/ 	.word	0x00000000
        /*09a0*/ 	.short	0x010a
        /*09a2*/ 	.byte	0xff
	.zero		1


	//   ....[139]....
        /*09a4*/ 	.word	0x0000aad0
        /*09a8*/ 	.word	0x00000000
        /*09ac*/ 	.word	0x00000000
        /*09b0*/ 	.short	0x010a
        /*09b2*/ 	.byte	0xff
	.zero		1


	//   ....[140]....
        /*09b4*/ 	.word	0x0000ab30
        /*09b8*/ 	.word	0x00000000
        /*09bc*/ 	.word	0x00000160
        /*09c0*/ 	.short	0x010a
        /*09c2*/ 	.byte	0xff
	.zero		1


	//   ....[141]....
        /*09c4*/ 	.word	0x0000ab90
        /*09c8*/ 	.word	0x00000000
        /*09cc*/ 	.word	0x00000130
        /*09d0*/ 	.short	0x010a
        /*09d2*/ 	.byte	0xff
	.zero		1


	//   ....[142]....
        /*09d4*/ 	.word	0x0000abf0
        /*09d8*/ 	.word	0x00000003
        /*09dc*/ 	.word	0x00000128
        /*09e0*/ 	.short	0x010a
        /*09e2*/ 	.byte	0xff
	.zero		1


	//   ....[143]....
        /*09e4*/ 	.word	0x0000ac50
        /*09e8*/ 	.word	0x00000000
        /*09ec*/ 	.word	0x00000110
        /*09f0*/ 	.short	0x010a
        /*09f2*/ 	.byte	0xff
	.zero		1


	//   ....[144]....
        /*09f4*/ 	.word	0x0000acb0
        /*09f8*/ 	.word	0x00000000
        /*09fc*/ 	.word	0x00000118
        /*0a00*/ 	.short	0x010a
        /*0a02*/ 	.byte	0xff
	.zero		1


	//   ....[145]....
        /*0a04*/ 	.word	0x0000ad10
        /*0a08*/ 	.word	0x00000000
        /*0a0c*/ 	.word	0x00000110
        /*0a10*/ 	.short	0x010a
        /*0a12*/ 	.byte	0xff
	.zero		1


	//   ....[146]....
        /*0a14*/ 	.word	0x0000ad70
        /*0a18*/ 	.word	0x00000000
        /*0a1c*/ 	.word	0x00000130
        /*0a20*/ 	.short	0x010a
        /*0a22*/ 	.byte	0xff
	.zero		1


	//   ....[147]....
        /*0a24*/ 	.word	0x0000adc0
        /*0a28*/ 	.word	0x00000000
        /*0a2c*/ 	.word	0x00000100
        /*0a30*/ 	.short	0x010a
        /*0a32*/ 	.byte	0xff
	.zero		1


	//   ....[148]....
        /*0a34*/ 	.word	0x0000ae10
        /*0a38*/ 	.word	0x000000b4
        /*0a3c*/ 	.word	0x00000140
        /*0a40*/ 	.short	0x010a
        /*0a42*/ 	.byte	0xff
	.zero		1


	//   ....[149]....
        /*0a44*/ 	.word	0x0000ae60
        /*0a48*/ 	.word	0x000000bb
        /*0a4c*/ 	.word	0x00000100
        /*0a50*/ 	.short	0x010a
        /*0a52*/ 	.byte	0xff
	.zero		1


	//----- nvinfo : EIATTR_NUM_MBARRIERS
	.align		4
.L_47:
        /*0a54*/ 	.byte	0x03, 0x38
        /*0a56*/ 	.short	0x002d


	//----- nvinfo : EIATTR_EXIT_INSTR_OFFSETS
	.align		4
        /*0a58*/ 	.byte	0x04, 0x1c
        /*0a5a*/ 	.short	(.L_49 - .L_48)


	//   ....[0]....
.L_48:
        /*0a5c*/ 	.word	0x00003820


	//   ....[1]....
        /*0a60*/ 	.word	0x00003ab0


	//   ....[2]....
        /*0a64*/ 	.word	0x00003b10


	//   ....[3]....
        /*0a68*/ 	.word	0x00004c90


	//   ....[4]....
        /*0a6c*/ 	.word	0x00005f40


	//   ....[5]....
        /*0a70*/ 	.word	0x00005f80


	//   ....[6]....
        /*0a74*/ 	.word	0x0000a0c0


	//----- nvinfo : EIATTR_MAX_THREADS
	.align		4
.L_49:
        /*0a78*/ 	.byte	0x04, 0x05
        /*0a7a*/ 	.short	(.L_51 - .L_50)
.L_50:
        /*0a7c*/ 	.word	0x00000100
        /*0a80*/ 	.word	0x00000001
        /*0a84*/ 	.word	0x00000001


	//----- nvinfo : EIATTR_CRS_STACK_SIZE
	.align		4
.L_51:
        /*0a88*/ 	.byte	0x04, 0x1e
        /*0a8a*/ 	.short	(.L_53 - .L_52)
.L_52:
        /*0a8c*/ 	.word	0x00000000


	//----- nvinfo : EIATTR_CBANK_PARAM_SIZE
	.align		4
.L_53:
        /*0a90*/ 	.byte	0x03, 0x19
        /*0a92*/ 	.short	0x0800


	//----- nvinfo : EIATTR_PARAM_CBANK
	.align		4
        /*0a94*/ 	.byte	0x04, 0x0a
        /*0a96*/ 	.short	(.L_55 - .L_54)
	.align		4
.L_54:
        /*0a98*/ 	.word	index@(.nv.constant0._ZN7cutlass13device_kernelINS_4conv6kernel13ConvUniversalINS1_16ConvProblemShapeILNS1_8OperatorE2ELi2EEENS1_10collective14CollectiveConvINS1_47MainloopSm100TmaUmmaWarpSpecializedImplicitGemmILS5_2ELi16ELi2ELi1ELi2EN4cute5tupleIJNSA_1CILi2EEENSC_ILi1EEESE_EEEEENSB_IJNSC_ILi256EEENSB_IJNSC_ILi128EEEEEENSB_IJNSC_ILi64EEEEEEEEENS_12float_e4m3_tESN_NSA_8TiledMMAINSA_8MMA_AtomIJNSA_10MMA_TraitsINSA_25SM100_MMA_F8F6F4_2x1SM_SSEJSN_SN_fSH_SI_NSA_17integral_constantINSA_4UMMA5MajorELSU_1EEESV_NSS_INST_7ScaleInELSW_0EEESX_EEEEEENSA_6LayoutINSB_IJSE_SE_SE_EEENSB_IJNSC_ILi0EEES12_S12_EEEEENSB_IJNSA_10UnderscoreES15_S15_EEEEENS7_6detail27Sm100ImplicitGemmTileTraitsINSA_18SM100_TMA_2SM_LOADENSA_14ComposedLayoutINSA_7SwizzleILi3ELi4ELi3EEENSA_18smem_ptr_flag_bitsILi8EEENS10_INSB_IJSI_NSC_ILi8EEEEEENSB_IJSE_SI_EEEEEEEvEENS19_INSA_25SM100_TMA_2SM_LOAD_IM2COLENS1B_INS1C_ILi2ELi4ELi3EEES1F_NS10_INSB_IJSK_S1G_EEENSB_IJSE_SK_EEEEEEEvEEEENS_8epilogue10collective18CollectiveEpilogueINS1U_23Sm100TmaWarpSpecializedILi2ELi2ELi64ELb0ELb0EEEJNSB_IJSI_SJ_SL_EEENSB_IJNS10_ISI_SE_EENS10_ISK_SE_EEEEESN_NSB_IJlNSB_IJSE_llEEES12_EEESN_S24_NS1U_6fusion15FusionCallbacksIS1Y_NS25_17LinearCombinationISN_fSN_fLNS_15FloatRoundStyleE2EEES1Z_S22_JEEENSA_5SM1004TMEM4LOAD26SM100_TMEM_LOAD_32dp32b64xENSA_13SM90_TMA_LOADENS1B_IS1N_S1F_NS10_INSB_IJS1G_SK_EEENSB_IJSK_SE_EEEEEEENSA_39AutoVectorizingCopyWithAssumedAlignmentILi128EEENSA_14SM90_TMA_STOREES2J_S2L_S2L_EEEvvEEEEvNT_6ParamsE)
        /*0a9c*/ 	.short	0x0380
        /*0a9e*/ 	.short	0x0800


	//----- nvinfo : EIATTR_SW_WAR
	.align		4
.L_55:
        /*0aa0*/ 	.byte	0x04, 0x36
        /*0aa2*/ 	.short	(.L_57 - .L_56)
.L_56:
        /*0aa4*/ 	.word	0x00000008
.L_57:


//--------------------- .nv.callgraph             --------------------------
	.section	.nv.callgraph,"",@"SHT_CUDA_CALLGRAPH"
	.align	4
	.sectionentsize	8
	.align		4
        /*0000*/ 	.word	0x00000000
	.align		4
        /*0004*/ 	.word	0xffffffff
	.align		4
        /*0008*/ 	.word	index@(_ZN7cutlass13device_kernelINS_4conv6kernel13ConvUniversalINS1_16ConvProblemShapeILNS1_8OperatorE2ELi2EEENS1_10collective14CollectiveConvINS1_47MainloopSm100TmaUmmaWarpSpecializedImplicitGemmILS5_2ELi16ELi2ELi1ELi2EN4cute5tupleIJNSA_1CILi2EEENSC_ILi1EEESE_EEEEENSB_IJNSC_ILi256EEENSB_IJNSC_ILi128EEEEEENSB_IJNSC_ILi64EEEEEEEEENS_12float_e4m3_tESN_NSA_8TiledMMAINSA_8MMA_AtomIJNSA_10MMA_TraitsINSA_25SM100_MMA_F8F6F4_2x1SM_SSEJSN_SN_fSH_SI_NSA_17integral_constantINSA_4UMMA5MajorELSU_1EEESV_NSS_INST_7ScaleInELSW_0EEESX_EEEEEENSA_6LayoutINSB_IJSE_SE_SE_EEENSB_IJNSC_ILi0EEES12_S12_EEEEENSB_IJNSA_10UnderscoreES15_S15_EEEEENS7_6detail27Sm100ImplicitGemmTileTraitsINSA_18SM100_TMA_2SM_LOADENSA_14ComposedLayoutINSA_7SwizzleILi3ELi4ELi3EEENSA_18smem_ptr_flag_bitsILi8EEENS10_INSB_IJSI_NSC_ILi8EEEEEENSB_IJSE_SI_EEEEEEEvEENS19_INSA_25SM100_TMA_2SM_LOAD_IM2COLENS1B_INS1C_ILi2ELi4ELi3EEES1F_NS10_INSB_IJSK_S1G_EEENSB_IJSE_SK_EEEEEEEvEEEENS_8epilogue10collective18CollectiveEpilogueINS1U_23Sm100TmaWarpSpecializedILi2ELi2ELi64ELb0ELb0EEEJNSB_IJSI_SJ_SL_EEENSB_IJNS10_ISI_SE_EENS10_ISK_SE_EEEEESN_NSB_IJlNSB_IJSE_llEEES12_EEESN_S24_NS1U_6fusion15FusionCallbacksIS1Y_NS25_17LinearCombinationISN_fSN_fLNS_15FloatRoundStyleE2EEES1Z_S22_JEEENSA_5SM1004TMEM4LOAD26SM100_TMEM_LOAD_32dp32b64xENSA_13SM90_TMA_LOADENS1B_IS1N_S1F_NS10_INSB_IJS1G_SK_EEENSB_IJSK_SE_EEEEEEENSA_39AutoVectorizingCopyWithAssumedAlignmentILi128EEENSA_14SM90_TMA_STOREES2J_S2L_S2L_EEEvvEEEEvNT_6ParamsE)
	.align		4
        /*000c*/ 	.word	index@(__assertfail)
	.align		4
        /*0010*/ 	.word	0x00000000
	.align		4
        /*0014*/ 	.word	0xfffffffe
	.align		4
        /*0018*/ 	.word	0x00000000
	.align		4
        /*001c*/ 	.word	0xfffffffd
	.align		4
        /*0020*/ 	.word	0x00000000
	.align		4
        /*0024*/ 	.word	0xfffffffc


//--------------------- .nv.constant4             --------------------------
	.section	.nv.constant4,"a",@progbits
	.align	8
	.align		8
.nv.constant4:
        /*0000*/ 	.dword	__assertfail
	.align		8
        /*0008*/ 	.dword	__unnamed_1
	.align		8
        /*0010*/ 	.dword	__unnamed_2
	.align		8
        /*0018*/ 	.dword	_ZN39_INTERNAL_7f25ada2_4_k_cu_8e2f0a2d_50784cuda3std3__45__cpo5beginE
	.align		8
        /*0020*/ 	.dword	_ZN39_INTERNAL_7f25ada2_4_k_cu_8e2f0a2d_50784cuda3std3__45__cpo3endE
	.align		8
        /*0028*/ 	.dword	_ZN39_INTERNAL_7f25ada2_4_k_cu_8e2f0a2d_50784cuda3std3__45__cpo6cbeginE
	.align		8
        /*0030*/ 	.dword	_ZN39_INTERNAL_7f25ada2_4_k_cu_8e2f0a2d_50784cuda3std3__45__cpo4cendE
	.align		8
        /*0038*/ 	.dword	_ZN39_INTERNAL_7f25ada2_4_k_cu_8e2f0a2d_50784cuda3std3__441_GLOBAL__N__7f25ada2_4_k_cu_8e2f0a2d_50786ignoreE
	.align		8
        /*0040*/ 	.dword	_ZN39_INTERNAL_7f25ada2_4_k_cu_8e2f0a2d_50784cuda3std3__419piecewise_constructE
	.align		8
        /*0048*/ 	.dword	_ZN39_INTERNAL_7f25ada2_4_k_cu_8e2f0a2d_50784cuda3std3__48in_placeE
	.align		8
        /*0050*/ 	.dword	_ZN39_INTERNAL_7f25ada2_4_k_cu_8e2f0a2d_50784cuda3std6ranges3__45__cpo4swapE
	.align		8
        /*0058*/ 	.dword	_ZN39_INTERNAL_7f25ada2_4_k_cu_8e2f0a2d_50784cuda3std6ranges3__45__cpo9iter_moveE
	.align		8
        /*0060*/ 	.dword	_ZN39_INTERNAL_7f25ada2_4_k_cu_8e2f0a2d_50784cute7productE
	.align		8
        /*0068*/ 	.dword	_ZN39_INTERNAL_7f25ada2_4_k_cu_8e2f0a2d_50784cute1_E
	.align		8
        /*0070*/ 	.dword	$str$27
	.align		8
        /*0078*/ 	.dword	$str$28
	.align		8
        /*0080*/ 	.dword	$str$29
	.align		8
        /*0088*/ 	.dword	$str$30


//--------------------- .text._ZN7cutlass13device_kernelINS_4conv6kernel13ConvUniversalINS1_16ConvProblemShapeILNS1_8OperatorE2ELi2EEENS1_10collective14CollectiveConvINS1_47MainloopSm100TmaUmmaWarpSpecializedImplicitGemmILS5_2ELi16ELi2ELi1ELi2EN4cute5tupleIJNSA_1CILi2EEENSC_ILi1EEESE_EEEEENSB_IJNSC_ILi256EEENSB_IJNSC_ILi128EEEEEENSB_IJNSC_ILi64EEEEEEEEENS_12float_e4m3_tESN_NSA_8TiledMMAINSA_8MMA_AtomIJNSA_10MMA_TraitsINSA_25SM100_MMA_F8F6F4_2x1SM_SSEJSN_SN_fSH_SI_NSA_17integral_constantINSA_4UMMA5MajorELSU_1EEESV_NSS_INST_7ScaleInELSW_0EEESX_EEEEEENSA_6LayoutINSB_IJSE_SE_SE_EEENSB_IJNSC_ILi0EEES12_S12_EEEEENSB_IJNSA_10UnderscoreES15_S15_EEEEENS7_6detail27Sm100ImplicitGemmTileTraitsINSA_18SM100_TMA_2SM_LOADENSA_14ComposedLayoutINSA_7SwizzleILi3ELi4ELi3EEENSA_18smem_ptr_flag_bitsILi8EEENS10_INSB_IJSI_NSC_ILi8EEEEEENSB_IJSE_SI_EEEEEEEvEENS19_INSA_25SM100_TMA_2SM_LOAD_IM2COLENS1B_INS1C_ILi2ELi4ELi3EEES1F_NS10_INSB_IJSK_S1G_EEENSB_IJSE_SK_EEEEEEEvEEEENS_8epilogue10collective18CollectiveEpilogueINS1U_23Sm100TmaWarpSpecializedILi2ELi2ELi64ELb0ELb0EEEJNSB_IJSI_SJ_SL_EEENSB_IJNS10_ISI_SE_EENS10_ISK_SE_EEEEESN_NSB_IJlNSB_IJSE_llEEES12_EEESN_S24_NS1U_6fusion15FusionCallbacksIS1Y_NS25_17LinearCombinationISN_fSN_fLNS_15FloatRoundStyleE2EEES1Z_S22_JEEENSA_5SM1004TMEM4LOAD26SM100_TMEM_LOAD_32dp32b64xENSA_13SM90_TMA_LOADENS1B_IS1N_S1F_NS10_INSB_IJS1G_SK_EEENSB_IJSK_SE_EEEEEEENSA_39AutoVectorizingCopyWithAssumedAlignmentILi128EEENSA_14SM90_TMA_STOREES2J_S2L_S2L_EEEvvEEEEvNT_6ParamsE --------------------------
	.section	.text._ZN7cutlass13device_kernelINS_4conv6kernel13ConvUniversalINS1_16ConvProblemShapeILNS1_8OperatorE2ELi2EEENS1_10collective14CollectiveConvINS1_47MainloopSm100TmaUmmaWarpSpecializedImplicitGemmILS5_2ELi16ELi2ELi1ELi2EN4cute5tupleIJNSA_1CILi2EEENSC_ILi1EEESE_EEEEENSB_IJNSC_ILi256EEENSB_IJNSC_ILi128EEEEEENSB_IJNSC_ILi64EEEEEEEEENS_12float_e4m3_tESN_NSA_8TiledMMAINSA_8MMA_AtomIJNSA_10MMA_TraitsINSA_25SM100_MMA_F8F6F4_2x1SM_SSEJSN_SN_fSH_SI_NSA_17integral_constantINSA_4UMMA5MajorELSU_1EEESV_NSS_INST_7ScaleInELSW_0EEESX_EEEEEENSA_6LayoutINSB_IJSE_SE_SE_EEENSB_IJNSC_ILi0EEES12_S12_EEEEENSB_IJNSA_10UnderscoreES15_S15_EEEEENS7_6detail27Sm100ImplicitGemmTileTraitsINSA_18SM100_TMA_2SM_LOADENSA_14ComposedLayoutINSA_7SwizzleILi3ELi4ELi3EEENSA_18smem_ptr_flag_bitsILi8EEENS10_INSB_IJSI_NSC_ILi8EEEEEENSB_IJSE_SI_EEEEEEEvEENS19_INSA_25SM100_TMA_2SM_LOAD_IM2COLENS1B_INS1C_ILi2ELi4ELi3EEES1F_NS10_INSB_IJSK_S1G_EEENSB_IJSE_SK_EEEEEEEvEEEENS_8epilogue10collective18CollectiveEpilogueINS1U_23Sm100TmaWarpSpecializedILi2ELi2ELi64ELb0ELb0EEEJNSB_IJSI_SJ_SL_EEENSB_IJNS10_ISI_SE_EENS10_ISK_SE_EEEEESN_NSB_IJlNSB_IJSE_llEEES12_EEESN_S24_NS1U_6fusion15FusionCallbacksIS1Y_NS25_17LinearCombinationISN_fSN_fLNS_15FloatRoundStyleE2EEES1Z_S22_JEEENSA_5SM1004TMEM4LOAD26SM100_TMEM_LOAD_32dp32b64xENSA_13SM90_TMA_LOADENS1B_IS1N_S1F_NS10_INSB_IJS1G_SK_EEENSB_IJSK_SE_EEEEEEENSA_39AutoVectorizingCopyWithAssumedAlignmentILi128EEENSA_14SM90_TMA_STOREES2J_S2L_S2L_EEEvvEEEEvNT_6ParamsE,"ax",@progbits
	.align	128
.text._ZN7cutlass13device_kernelINS_4conv6kernel13ConvUniversalINS1_16ConvProblemShapeILNS1_8OperatorE2ELi2EEENS1_10collective14CollectiveConvINS1_47MainloopSm100TmaUmmaWarpSpecializedImplicitGemmILS5_2ELi16ELi2ELi1ELi2EN4cute5tupleIJNSA_1CILi2EEENSC_ILi1EEESE_EEEEENSB_IJNSC_ILi256EEENSB_IJNSC_ILi128EEEEEENSB_IJNSC_ILi64EEEEEEEEENS_12float_e4m3_tESN_NSA_8TiledMMAINSA_8MMA_AtomIJNSA_10MMA_TraitsINSA_25SM100_MMA_F8F6F4_2x1SM_SSEJSN_SN_fSH_SI_NSA_17integral_constantINSA_4UMMA5MajorELSU_1EEESV_NSS_INST_7ScaleInELSW_0EEESX_EEEEEENSA_6LayoutINSB_IJSE_SE_SE_EEENSB_IJNSC_ILi0EEES12_S12_EEEEENSB_IJNSA_10UnderscoreES15_S15_EEEEENS7_6detail27Sm100ImplicitGemmTileTraitsINSA_18SM100_TMA_2SM_LOADENSA_14ComposedLayoutINSA_7SwizzleILi3ELi4ELi3EEENSA_18smem_ptr_flag_bitsILi8EEENS10_INSB_IJSI_NSC_ILi8EEEEEENSB_IJSE_SI_EEEEEEEvEENS19_INSA_25SM100_TMA_2SM_LOAD_IM2COLENS1B_INS1C_ILi2ELi4ELi3EEES1F_NS10_INSB_IJSK_S1G_EEENSB_IJSE_SK_EEEEEEEvEEEENS_8epilogue10collective18CollectiveEpilogueINS1U_23Sm100TmaWarpSpecializedILi2ELi2ELi64ELb0ELb0EEEJNSB_IJSI_SJ_SL_EEENSB_IJNS10_ISI_SE_EENS10_ISK_SE_EEEEESN_NSB_IJlNSB_IJSE_llEEES12_EEESN_S24_NS1U_6fusion15FusionCallbacksIS1Y_NS25_17LinearCombinationISN_fSN_fLNS_15FloatRoundStyleE2EEES1Z_S22_JEEENSA_5SM1004TMEM4LOAD26SM100_TMEM_LOAD_32dp32b64xENSA_13SM90_TMA_LOADENS1B_IS1N_S1F_NS10_INSB_IJS1G_SK_EEENSB_IJSK_SE_EEEEEEENSA_39AutoVectorizingCopyWithAssumedAlignmentILi128EEENSA_14SM90_TMA_STOREES2J_S2L_S2L_EEEvvEEEEvNT_6ParamsE:
        .type           _ZN7cutlass13device_kernelINS_4conv6kernel13ConvUniversalINS1_16ConvProblemShapeILNS1_8OperatorE2ELi2EEENS1_10collective14CollectiveConvINS1_47MainloopSm100TmaUmmaWarpSpecializedImplicitGemmILS5_2ELi16ELi2ELi1ELi2EN4cute5tupleIJNSA_1CILi2EEENSC_ILi1EEESE_EEEEENSB_IJNSC_ILi256EEENSB_IJNSC_ILi128EEEEEENSB_IJNSC_ILi64EEEEEEEEENS_12float_e4m3_tESN_NSA_8TiledMMAINSA_8MMA_AtomIJNSA_10MMA_TraitsINSA_25SM100_MMA_F8F6F4_2x1SM_SSEJSN_SN_fSH_SI_NSA_17integral_constantINSA_4UMMA5MajorELSU_1EEESV_NSS_INST_7ScaleInELSW_0EEESX_EEEEEENSA_6LayoutINSB_IJSE_SE_SE_EEENSB_IJNSC_ILi0EEES12_S12_EEEEENSB_IJNSA_10UnderscoreES15_S15_EEEEENS7_6detail27Sm100ImplicitGemmTileTraitsINSA_18SM100_TMA_2SM_LOADENSA_14ComposedLayoutINSA_7SwizzleILi3ELi4ELi3EEENSA_18smem_ptr_flag_bitsILi8EEENS10_INSB_IJSI_NSC_ILi8EEEEEENSB_IJSE_SI_EEEEEEEvEENS19_INSA_25SM100_TMA_2SM_LOAD_IM2COLENS1B_INS1C_ILi2ELi4ELi3EEES1F_NS10_INSB_IJSK_S1G_EEENSB_IJSE_SK_EEEEEEEvEEEENS_8epilogue10collective18CollectiveEpilogueINS1U_23Sm100TmaWarpSpecializedILi2ELi2ELi64ELb0ELb0EEEJNSB_IJSI_SJ_SL_EEENSB_IJNS10_ISI_SE_EENS10_ISK_SE_EEEEESN_NSB_IJlNSB_IJSE_llEEES12_EEESN_S24_NS1U_6fusion15FusionCallbacksIS1Y_NS25_17LinearCombinationISN_fSN_fLNS_15FloatRoundStyleE2EEES1Z_S22_JEEENSA_5SM1004TMEM4LOAD26SM100_TMEM_LOAD_32dp32b64xENSA_13SM90_TMA_LOADENS1B_IS1N_S1F_NS10_INSB_IJS1G_SK_EEENSB_IJSK_SE_EEEEEEENSA_39AutoVectorizingCopyWithAssumedAlignmentILi128EEENSA_14SM90_TMA_STOREES2J_S2L_S2L_EEEvvEEEEvNT_6ParamsE,@function
        .size           _ZN7cutlass13device_kernelINS_4conv6kernel13ConvUniversalINS1_16ConvProblemShapeILNS1_8OperatorE2ELi2EEENS1_10collective14CollectiveConvINS1_47MainloopSm100TmaUmmaWarpSpecializedImplicitGemmILS5_2ELi16ELi2ELi1ELi2EN4cute5tupleIJNSA_1CILi2EEENSC_ILi1EEESE_EEEEENSB_IJNSC_ILi256EEENSB_IJNSC_ILi128EEEEEENSB_IJNSC_ILi64EEEEEEEEENS_12float_e4m3_tESN_NSA_8TiledMMAINSA_8MMA_AtomIJNSA_10MMA_TraitsINSA_25SM100_MMA_F8F6F4_2x1SM_SSEJSN_SN_fSH_SI_NSA_17integral_constantINSA_4UMMA5MajorELSU_1EEESV_NSS_INST_7ScaleInELSW_0EEESX_EEEEEENSA_6LayoutINSB_IJSE_SE_SE_EEENSB_IJNSC_ILi0EEES12_S12_EEEEENSB_IJNSA_10UnderscoreES15_S15_EEEEENS7_6detail27Sm100ImplicitGemmTileTraitsINSA_18SM100_TMA_2SM_LOADENSA_14ComposedLayoutINSA_7SwizzleILi3ELi4ELi3EEENSA_18smem_ptr_flag_bitsILi8EEENS10_INSB_IJSI_NSC_ILi8EEEEEENSB_IJSE_SI_EEEEEEEvEENS19_INSA_25SM100_TMA_2SM_LOAD_IM2COLENS1B_INS1C_ILi2ELi4ELi3EEES1F_NS10_INSB_IJSK_S1G_EEENSB_IJSE_SK_EEEEEEEvEEEENS_8epilogue10collective18CollectiveEpilogueINS1U_23Sm100TmaWarpSpecializedILi2ELi2ELi64ELb0ELb0EEEJNSB_IJSI_SJ_SL_EEENSB_IJNS10_ISI_SE_EENS10_ISK_SE_EEEEESN_NSB_IJlNSB_IJSE_llEEES12_EEESN_S24_NS1U_6fusion15FusionCallbacksIS1Y_NS25_17LinearCombinationISN_fSN_fLNS_15FloatRoundStyleE2EEES1Z_S22_JEEENSA_5SM1004TMEM4LOAD26SM100_TMEM_LOAD_32dp32b64xENSA_13SM90_TMA_LOADENS1B_IS1N_S1F_NS10_INSB_IJS1G_SK_EEENSB_IJSK_SE_EEEEEEENSA_39AutoVectorizingCopyWithAssumedAlignmentILi128EEENSA_14SM90_TMA_STOREES2J_S2L_S2L_EEEvvEEEEvNT_6ParamsE,(.L_x_191 - _ZN7cutlass13device_kernelINS_4conv6kernel13ConvUniversalINS1_16ConvProblemShapeILNS1_8OperatorE2ELi2EEENS1_10collective14CollectiveConvINS1_47MainloopSm100TmaUmmaWarpSpecializedImplicitGemmILS5_2ELi16ELi2ELi1ELi2EN4cute5tupleIJNSA_1CILi2EEENSC_ILi1EEESE_EEEEENSB_IJNSC_ILi256EEENSB_IJNSC_ILi128EEEEEENSB_IJNSC_ILi64EEEEEEEEENS_12float_e4m3_tESN_NSA_8TiledMMAINSA_8MMA_AtomIJNSA_10MMA_TraitsINSA_25SM100_MMA_F8F6F4_2x1SM_SSEJSN_SN_fSH_SI_NSA_17integral_constantINSA_4UMMA5MajorELSU_1EEESV_NSS_INST_7ScaleInELSW_0EEESX_EEEEEENSA_6LayoutINSB_IJSE_SE_SE_EEENSB_IJNSC_ILi0EEES12_S12_EEEEENSB_IJNSA_10UnderscoreES15_S15_EEEEENS7_6detail27Sm100ImplicitGemmTileTraitsINSA_18SM100_TMA_2SM_LOADENSA_14ComposedLayoutINSA_7SwizzleILi3ELi4ELi3EEENSA_18smem_ptr_flag_bitsILi8EEENS10_INSB_IJSI_NSC_ILi8EEEEEENSB_IJSE_SI_EEEEEEEvEENS19_INSA_25SM100_TMA_2SM_LOAD_IM2COLENS1B_INS1C_ILi2ELi4ELi3EEES1F_NS10_INSB_IJSK_S1G_EEENSB_IJSE_SK_EEEEEEEvEEEENS_8epilogue10collective18CollectiveEpilogueINS1U_23Sm100TmaWarpSpecializedILi2ELi2ELi64ELb0ELb0EEEJNSB_IJSI_SJ_SL_EEENSB_IJNS10_ISI_SE_EENS10_ISK_SE_EEEEESN_NSB_IJlNSB_IJSE_llEEES12_EEESN_S24_NS1U_6fusion15FusionCallbacksIS1Y_NS25_17LinearCombinationISN_fSN_fLNS_15FloatRoundStyleE2EEES1Z_S22_JEEENSA_5SM1004TMEM4LOAD26SM100_TMEM_LOAD_32dp32b64xENSA_13SM90_TMA_LOADENS1B_IS1N_S1F_NS10_INSB_IJS1G_SK_EEENSB_IJSK_SE_EEEEEEENSA_39AutoVectorizingCopyWithAssumedAlignmentILi128EEENSA_14SM90_TMA_STOREES2J_S2L_S2L_EEEvvEEEEvNT_6ParamsE)
        .other          _ZN7cutlass13device_kernelINS_4conv6kernel13ConvUniversalINS1_16ConvProblemShapeILNS1_8OperatorE2ELi2EEENS1_10collective14CollectiveConvINS1_47MainloopSm100TmaUmmaWarpSpecializedImplicitGemmILS5_2ELi16ELi2ELi1ELi2EN4cute5tupleIJNSA_1CILi2EEENSC_ILi1EEESE_EEEEENSB_IJNSC_ILi256EEENSB_IJNSC_ILi128EEEEEENSB_IJNSC_ILi64EEEEEEEEENS_12float_e4m3_tESN_NSA_8TiledMMAINSA_8MMA_AtomIJNSA_10MMA_TraitsINSA_25SM100_MMA_F8F6F4_2x1SM_SSEJSN_SN_fSH_SI_NSA_17integral_constantINSA_4UMMA5MajorELSU_1EEESV_NSS_INST_7ScaleInELSW_0EEESX_EEEEEENSA_6LayoutINSB_IJSE_SE_SE_EEENSB_IJNSC_ILi0EEES12_S12_EEEEENSB_IJNSA_10UnderscoreES15_S15_EEEEENS7_6detail27Sm100ImplicitGemmTileTraitsINSA_18SM100_TMA_2SM_LOADENSA_14ComposedLayoutINSA_7SwizzleILi3ELi4ELi3EEENSA_18smem_ptr_flag_bitsILi8EEENS10_INSB_IJSI_NSC_ILi8EEEEEENSB_IJSE_SI_EEEEEEEvEENS19_INSA_25SM100_TMA_2SM_LOAD_IM2COLENS1B_INS1C_ILi2ELi4ELi3EEES1F_NS10_INSB_IJSK_S1G_EEENSB_IJSE_SK_EEEEEEEvEEEENS_8epilogue10collective18CollectiveEpilogueINS1U_23Sm100TmaWarpSpecializedILi2ELi2ELi64ELb0ELb0EEEJNSB_IJSI_SJ_SL_EEENSB_IJNS10_ISI_SE_EENS10_ISK_SE_EEEEESN_NSB_IJlNSB_IJSE_llEEES12_EEESN_S24_NS1U_6fusion15FusionCallbacksIS1Y_NS25_17LinearCombinationISN_fSN_fLNS_15FloatRoundStyleE2EEES1Z_S22_JEEENSA_5SM1004TMEM4LOAD26SM100_TMEM_LOAD_32dp32b64xENSA_13SM90_TMA_LOADENS1B_IS1N_S1F_NS10_INSB_IJS1G_SK_EEENSB_IJSK_SE_EEEEEEENSA_39AutoVectorizingCopyWithAssumedAlignmentILi128EEENSA_14SM90_TMA_STOREES2J_S2L_S2L_EEEvvEEEEvNT_6ParamsE,@"STO_CUDA_ENTRY STV_DEFAULT"
_ZN7cutlass13device_kernelINS_4conv6kernel13ConvUniversalINS1_16ConvProblemShapeILNS1_8OperatorE2ELi2EEENS1_10collective14CollectiveConvINS1_47MainloopSm100TmaUmmaWarpSpecializedImplicitGemmILS5_2ELi16ELi2ELi1ELi2EN4cute5tupleIJNSA_1CILi2EEENSC_ILi1EEESE_EEEEENSB_IJNSC_ILi256EEENSB_IJNSC_ILi128EEEEEENSB_IJNSC_ILi64EEEEEEEEENS_12float_e4m3_tESN_NSA_8TiledMMAINSA_8MMA_AtomIJNSA_10MMA_TraitsINSA_25SM100_MMA_F8F6F4_2x1SM_SSEJSN_SN_fSH_SI_NSA_17integral_constantINSA_4UMMA5MajorELSU_1EEESV_NSS_INST_7ScaleInELSW_0EEESX_EEEEEENSA_6LayoutINSB_IJSE_SE_SE_EEENSB_IJNSC_ILi0EEES12_S12_EEEEENSB_IJNSA_10UnderscoreES15_S15_EEEEENS7_6detail27Sm100ImplicitGemmTileTraitsINSA_18SM100_TMA_2SM_LOADENSA_14ComposedLayoutINSA_7SwizzleILi3ELi4ELi3EEENSA_18smem_ptr_flag_bitsILi8EEENS10_INSB_IJSI_NSC_ILi8EEEEEENSB_IJSE_SI_EEEEEEEvEENS19_INSA_25SM100_TMA_2SM_LOAD_IM2COLENS1B_INS1C_ILi2ELi4ELi3EEES1F_NS10_INSB_IJSK_S1G_EEENSB_IJSE_SK_EEEEEEEvEEEENS_8epilogue10collective18CollectiveEpilogueINS1U_23Sm100TmaWarpSpecializedILi2ELi2ELi64ELb0ELb0EEEJNSB_IJSI_SJ_SL_EEENSB_IJNS10_ISI_SE_EENS10_ISK_SE_EEEEESN_NSB_IJlNSB_IJSE_llEEES12_EEESN_S24_NS1U_6fusion15FusionCallbacksIS1Y_NS25_17LinearCombinationISN_fSN_fLNS_15FloatRoundStyleE2EEES1Z_S22_JEEENSA_5SM1004TMEM4LOAD26SM100_TMEM_LOAD_32dp32b64xENSA_13SM90_TMA_LOADENS1B_IS1N_S1F_NS10_INSB_IJS1G_SK_EEENSB_IJSK_SE_EEEEEEENSA_39AutoVectorizingCopyWithAssumedAlignmentILi128EEENSA_14SM90_TMA_STOREES2J_S2L_S2L_EEEvvEEEEvNT_6ParamsE:
[----:B------:R-:W1:Y:S01]  /*0000*/  LDC R1, c[0x0][0x37c] ;  /* 0x0000df00ff017b82 */ /* 0x000e620000000800 */
[----:B------:R-:W2:Y:S01]  /*0010*/  S2R R164, SR_TID.X ;  /* 0x0000000000a47919 */ /* 0x000ea20000002100 */
[----:B------:R-:W3:Y:S06]  /*0020*/  LDCU.64 UR8, c[0x0][0x890] ;  /* 0x00011200ff0877ac */ /* 0x000eec0008000a00 */
[----:B------:R-:W4:Y:S01]  /*0030*/  S2UR UR40, SR_CgaCtaId ;  /* 0x00000000002879c3 */ /* 0x000f220000008800 */
[----:B-1----:R-:W-:Y:S01]  /*0040*/  VIADD R1, R1, 0xfffffff8 ;  /* 0xfffffff801017836 */ /* 0x002fe20000000000 */
[----:B------:R-:W-:-:S02]  /*0050*/  PRMT R167, RZ, 0x7610, R167 ;  /* 0x00007610ffa77816 */ /* 0x000fc400000000a7 */
[----:B------:R-:W-:Y:S02]  /*0060*/  ELECT P1, URZ, PT ;  /* 0x0000000000ff782f */ /* 0x000fe40003820000 */
[----:B------:R-:W-:Y:S01]  /*0070*/  R2UR UR48, R1 ;  /* 0x00000000013072ca */ /* 0x000fe200000e0000 */
[----:B---3--:R-:W-:-:S04]  /*0080*/  UISETP.NE.U32.AND UP0, UPT, UR8, URZ, UPT ;  /* 0x000000ff0800728c */ /* 0x008fc8000bf05070 */
[----:B------:R-:W-:Y:S02]  /*0090*/  UISETP.NE.AND.EX UP0, UPT, UR9, URZ, UPT, UP0 ;  /* 0x000000ff0900728c */ /* 0x000fe4000bf05300 */
[----:B----4-:R-:W-:Y:S02]  /*00a0*/  ULOP3.LUT UR33, UR40, 0x1, URZ, 0xc0, !UPT ;  /* 0x0000000128217892 */ /* 0x010fe4000f8ec0ff */
[----:B------:R-:W-:Y:S01]  /*00b0*/  ULOP3.LUT UR32, UR40, 0x1, URZ, 0x3c, !UPT ;  /* 0x0000000128207892 */ /* 0x000fe2000f8e3cff */
[----:B--2---:R-:W-:-:S05]  /*00c0*/  SHF.R.U32.HI R168, RZ, 0x5, R164 ;  /* 0x00000005ffa87819 */ /* 0x004fca00000116a4 */
[----:B------:R-:W1:Y:S02]  /*00d0*/  SHFL.IDX PT, R0, R168, RZ, 0x1f ;  /* 0x00001fffa8007589 */ /* 0x000e6400000e0000 */
[----:B-1----:R-:W-:Y:S01]  /*00e0*/  R2UR UR18, R0 ;  /* 0x00000000001272ca */ /* 0x002fe200000e0000 */
[----:B------:R-:W-:-:S14]  /*00f0*/  BRA.U UP0, `(.L_x_0) ;  /* 0x0000000100307547 */ /* 0x000fdc000b800000 */
[----:B------:R-:W1:Y:S02]  /*0100*/  LDCU.64 UR4, c[0x0][0x888] ;  /* 0x00011100ff0477ac */ /* 0x000e640008000a00 */
[----:B-1----:R-:W-:-:S04]  /*0110*/  UISETP.NE.U32.AND UP0, UPT, UR4, URZ, UPT ;  /* 0x000000ff0400728c */ /* 0x002fc8000bf05070 */
[----:B------:R-:W-:-:S09]  /*0120*/  UISETP.NE.AND.EX UP0, UPT, UR5, URZ, UPT, UP0 ;  /* 0x000000ff0500728c */ /* 0x000fd2000bf05300 */
[----:B------:R-:W-:Y:S05]  /*0130*/  BRA.U !UP0, `(.L_x_1) ;  /* 0x0000000108147547 */ /* 0x000fea000b800000 */
[----:B------:R-:W1:Y:S01]  /*0140*/  LDC.64 R2, c[0x0][0x888] ;  /* 0x00022200ff027b82 */ /* 0x000e620000000a00 */
[----:B------:R-:W1:Y:S02]  /*0150*/  LDCU.64 UR4, c[0x0][0x358] ;  /* 0x00006b00ff0477ac */ /* 0x000e640008000a00 */
[----:B-1----:R1:W5:Y:S01]  /*0160*/  LDG.E R73, desc[UR4][R2.64] ;  /* 0x0000000402497981 */ /* 0x002362000c1e1900 */
[----:B------:R-:W-:Y:S01]  /*0170*/  HFMA2 R167, -RZ, RZ, 0, 5.9604644775390625e-08 ;  /* 0x00000001ffa77431 */ /* 0x000fe200000001ff */
[----:B------:R-:W-:Y:S05]  /*0180*/  BRA `(.L_x_0) ;  /* 0x00000000000c7947 */ /* 0x000fea0003800000 */
.L_x_1:
[----:B------:R-:W1:Y:S01]  /*0190*/  LDCU UR4, c[0x0][0x880] ;  /* 0x00011000ff0477ac */ /* 0x000e620008000800 */
[----:B------:R-:W-:Y:S01]  /*01a0*/  HFMA2 R167, -RZ, RZ, 0, 5.9604644775390625e-08 ;  /* 0x00000001ffa77431 */ /* 0x000fe200000001ff */
[----:B-1----:R-:W-:-:S07]  /*01b0*/  MOV R73, UR4 ;  /* 0x0000000400497c02 */ /* 0x002fce0008000f00 */
.L_x_0:
[----:B------:R-:W2:Y:S02]  /*01c0*/  LDCU.64 UR4, c[0x0][0x8b0] ;  /* 0x00011600ff0477ac */ /* 0x000ea40008000a00 */
[----:B--2---:R-:W-:-:S04]  /*01d0*/  UISETP.NE.U32.AND UP0, UPT, UR4, URZ, UPT ;  /* 0x000000ff0400728c */ /* 0x004fc8000bf05070 */
[----:B------:R-:W-:-:S09]  /*01e0*/  UISETP.NE.AND.EX UP0, UPT, UR5, URZ, UPT, UP0 ;  /* 0x000000ff0500728c */ /* 0x000fd2000bf05300 */
[----:B------:R-:W-:Y:S05]  /*01f0*/  BRA.U UP0, `(.L_x_2) ;  /* 0x0000000100287547 */ /* 0x000fea000b800000 */
[----:B------:R-:W2:Y:S02]  /*0200*/  LDCU.64 UR4, c[0x0][0x8a8] ;  /* 0x00011500ff0477ac */ /* 0x000ea40008000a00 */
[----:B--2---:R-:W-:-:S04]  /*0210*/  UISETP.NE.U32.AND UP0, UPT, UR4, URZ, UPT ;  /* 0x000000ff0400728c */ /* 0x004fc8000bf05070 */
[----:B------:R-:W-:-:S09]  /*0220*/  UISETP.NE.AND.EX UP0, UPT, UR5, URZ, UPT, UP0 ;  /* 0x000000ff0500728c */ /* 0x000fd2000bf05300 */
[----:B------:R-:W-:Y:S05]  /*0230*/  BRA.U !UP0, `(.L_x_3) ;  /* 0x0000000108107547 */ /* 0x000fea000b800000 */
[----:B------:R-:W2:Y:S01]  /*0240*/  LDC.64 R70, c[0x0][0x8a8] ;  /* 0x00022a00ff467b82 */ /* 0x000ea20000000a00 */
[----:B------:R-:W2:Y:S02]  /*0250*/  LDCU.64 UR4, c[0x0][0x358] ;  /* 0x00006b00ff0477ac */ /* 0x000ea40008000a00 */
[----:B--2---:R2:W5:Y:S01]  /*0260*/  LDG.E R70, desc[UR4][R70.64] ;  /* 0x0000000446467981 */ /* 0x004562000c1e1900 */
[----:B------:R-:W-:Y:S05]  /*0270*/  BRA `(.L_x_2) ;  /* 0x0000000000087947 */ /* 0x000fea0003800000 */
.L_x_3:
[----:B------:R-:W2:Y:S02]  /*0280*/  LDCU UR4, c[0x0][0x8a0] ;  /* 0x00011400ff0477ac */ /* 0x000ea40008000800 */
[----:B--2---:R-:W-:Y:S02]  /*0290*/  MOV R70, UR4 ;  /* 0x0000000400467c02 */ /* 0x004fe40008000f00 */
.L_x_2:
[----:B------:R-:W-:Y:S01]  /*02a0*/  IMAD.U32 R0, RZ, RZ, UR18 ;  /* 0x00000012ff007e24 */ /* 0x000fe2000f8e00ff */
[----:B------:R-:W-:Y:S04]  /*02b0*/  BSSY.RECONVERGENT B0, `(.L_x_4) ;  /* 0x000000c000007945 */ /* 0x000fe80003800200 */
[C---:B------:R-:W-:Y:S02]  /*02c0*/  ISETP.NE.OR P2, PT, R0.reuse, 0x1, !P1 ;  /* 0x000000010000780c */ /* 0x040fe40004f45670 */
[----:B------:R-:W-:-:S11]  /*02d0*/  ISETP.NE.OR P0, PT, R0, 0x3, !P1 ;  /* 0x000000030000780c */ /* 0x000fd60004f05670 */
[----:B------:R-:W-:Y:S05]  /*02e0*/  @P2 BRA `(.L_x_5) ;  /* 0x0000000000202947 */ /* 0x000fea0003800000 */
[----:B------:R-:W3:Y:S02]  /*02f0*/  LDCU.64 UR4, c[0x0][0x348] ;  /* 0x00006900ff0477ac */ /* 0x000ee40008000a00 */
[----:B---3--:R-:W-:Y:S02]  /*0300*/  UIADD3 UR6, UP1, UPT, UR4, 0x80, URZ ;  /* 0x0000008004067890 */ /* 0x008fe4000ff3e0ff */
[----:B------:R-:W-:Y:S02]  /*0310*/  UIADD3 UR4, UP0, UPT, UR4, 0x180, URZ ;  /* 0x0000018004047890 */ /* 0x000fe4000ff1e0ff */
[----:B------:R-:W-:Y:S02]  /*0320*/  UIADD3.X UR7, UPT, UPT, URZ, UR5, URZ, UP1, !UPT ;  /* 0x00000005ff077290 */ /* 0x000fe40008ffe4ff */
[----:B------:R-:W-:-:S07]  /*0330*/  UIADD3.X UR5, UPT, UPT, URZ, UR5, URZ, UP0, !UPT ;  /* 0x00000005ff057290 */ /* 0x000fce00087fe4ff */
[----:B------:R3:W-:Y:S02]  /*0340*/  UTMACCTL.PF [UR6] ;  /* 0x00000000060079b9 */ /* 0x0007e40008040000 */
[----:B------:R3:W-:Y:S02]  /*0350*/  UTMACCTL.PF [UR4] ;  /* 0x00000000040079b9 */ /* 0x0007e40008040000 */
[----:B---3--:R-:W-:Y:S01]  /*0360*/  NOP ;  /* 0x0000000000007918 */ /* 0x008fe20000000000 */
.L_x_5:
[----:B------:R-:W-:Y:S05]  /*0370*/  BSYNC.RECONVERGENT B0 ;  /* 0x0000000000007941 */ /* 0x000fea0003800200 */
.L_x_4:
[----:B------:R-:W-:Y:S04]  /*0380*/  BSSY.RECONVERGENT B0, `(.L_x_6) ;  /* 0x000000a000007945 */ /* 0x000fe80003800200 */
        /* <DEDUP_REMOVED lines=9> */
.L_x_7:
[----:B------:R-:W-:Y:S05]  /*0420*/  BSYNC.RECONVERGENT B0 ;  /* 0x0000000000007941 */ /* 0x000fea0003800200 */
.L_x_6:
[----:B------:R-:W3:Y:S01]  /*0430*/  LDCU.64 UR4, c[0x0][0x888] ;  /* 0x00011100ff0477ac */ /* 0x000ee20008000a00 */
[----:B------:R-:W-:Y:S02]  /*0440*/  UISETP.EQ.U32.AND UP2, UPT, UR8, URZ, UPT ;  /* 0x000000ff0800728c */ /* 0x000fe4000bf42070 */
[----:B------:R-:W-:Y:S02]  /*0450*/  UPLOP3.LUT UP3, UPT, UPT, UPT, UPT, 0x80, 0x8 ;  /* 0x000000000008789c */ /* 0x000fe40003f6f070 */
[----:B---3--:R-:W-:-:S04]  /*0460*/  UISETP.NE.U32.AND UP0, UPT, UR4, URZ, UPT ;  /* 0x000000ff0400728c */ /* 0x008fc8000bf05070 */
[----:B------:R-:W-:-:S04]  /*0470*/  UISETP.NE.AND.EX UP1, UPT, UR5, URZ, UPT, UP0 ;  /* 0x000000ff0500728c */ /* 0x000fc8000bf25300 */
[----:B------:R-:W-:-:S04]  /*0480*/  UISETP.EQ.OR.EX UP4, UPT, UR9, URZ, !UP1, UP2 ;  /* 0x000000ff0900728c */ /* 0x000fc8000cf82720 */
[----:B------:R-:W-:-:S06]  /*0490*/  UP2UR UR4, UPR, URZ, 0x10 ;  /* 0x00000010ff047883 */ /* 0x000fcc0008000000 */
[----:B------:R-:W-:Y:S01]  /*04a0*/  MOV R173, UR4 ;  /* 0x0000000400ad7c02 */ /* 0x000fe20008000f00 */
[----:B------:R-:W-:Y:S06]  /*04b0*/  BRA.U !UP4, `(.L_x_8) ;  /* 0x000000010c207547 */ /* 0x000fec000b800000 */
[----:B------:R-:W-:Y:S01]  /*04c0*/  UISETP.NE.U32.AND UP2, UPT, UR8, URZ, UPT ;  /* 0x000000ff0800728c */ /* 0x000fe2000bf45070 */
[----:B-----5:R-:W-:Y:S01]  /*04d0*/  FSETP.NEU.AND P0, PT, R73, RZ, PT ;  /* 0x000000ff4900720b */ /* 0x020fe20003f0d000 */
[----:B------:R-:W-:Y:S02]  /*04e0*/  USEL UR4, URZ, 0xffffffff, UP1 ;  /* 0xffffffffff047887 */ /* 0x000fe40008800000 */
[----:B------:R-:W-:-:S10]  /*04f0*/  UISETP.NE.AND.EX UP2, UPT, UR9, URZ, UPT, UP2 ;  /* 0x000000ff0900728c */ /* 0x000fd4000bf45320 */
[----:B------:R-:W-:Y:S01]  /*0500*/  VOTEU.ANY UP0, P0 ;  /* 0x0000000000ff7886 */ /* 0x000fe20000000100 */
[----:B------:R-:W-:-:S04]  /*0510*/  @!UP2 USEL UR4, URZ, 0xffffffff, UP0 ;  /* 0xffffffffff04a887 */ /* 0x000fc80008000000 */
[----:B------:R-:W-:-:S04]  /*0520*/  ULOP3.LUT UR4, UR4, 0x1, URZ, 0xc0, !UPT ;  /* 0x0000000104047892 */ /* 0x000fc8000f8ec0ff */
[----:B------:R-:W-:-:S11]  /*0530*/  UISETP.NE.U32.AND UP3, UPT, UR4, 0x1, UPT ;  /* 0x000000010400788c */ /* 0x000fd6000bf65070 */
.L_x_8:
[----:B------:R-:W3:Y:S01]  /*0540*/  SHFL.IDX PT, R0, R168, RZ, 0x1f ;  /* 0x00001fffa8007589 */ /* 0x000ee200000e0000 */
[----:B------:R-:W-:Y:S02]  /*0550*/  UISETP.NE.AND UP5, UPT, UR18, 0x2, UPT ;  /* 0x000000021200788c */ /* 0x000fe4000bfa5270 */
[----:B------:R-:W-:Y:S02]  /*0560*/  UISETP.NE.AND UP0, UPT, UR18, 0x2, UPT ;  /* 0x000000021200788c */ /* 0x000fe4000bf05270 */
[----:B------:R-:W-:Y:S02]  /*0570*/  UISETP.NE.OR UP2, UPT, UR33, URZ, UP5 ;  /* 0x000000ff2100728c */ /* 0x000fe4000af45670 */
[----:B------:R-:W-:-:S04]  /*0580*/  USEL UR47, URZ, 0x1, UP0 ;  /* 0x00000001ff2f7887 */ /* 0x000fc80008000000 */
[----:B------:R-:W-:Y:S02]  /*0590*/  PLOP3.LUT P3, PT, P1, PT, UP2, 0xae, 0xea ;  /* 0x0000000000ea781c */ /* 0x000fe40000f6f52e */
[----:B---3--:R-:W-:-:S13]  /*05a0*/  ISETP.NE.AND P0, PT, R0, RZ, PT ;  /* 0x000000ff0000720c */ /* 0x008fda0003f05270 */
[----:B------:R-:W-:Y:S05]  /*05b0*/  @P0 BRA `(.L_x_9) ;  /* 0x0000000000b00947 */ /* 0x000fea0003800000 */
[----:B------:R-:W-:Y:S01]  /*05c0*/  ELECT P0, URZ, PT ;  /* 0x0000000000ff782f */ /* 0x000fe20003800000 */
[----:B------:R-:W-:-:S12]  /*05d0*/  BSSY.RECONVERGENT B0, `(.L_x_9) ;  /* 0x000002a000007945 */ /* 0x000fd80003800200 */
[----:B------:R-:W-:Y:S05]  /*05e0*/  @!P0 BRA `(.L_x_10) ;  /* 0x0000000000a08947 */ /* 0x000fea0003800000 */
[----:B------:R-:W-:Y:S01]  /*05f0*/  UMOV UR4, 0x400 ;  /* 0x0000040000047882 */ /* 0x000fe20000000000 */
[----:B------:R-:W-:Y:S01]  /*0600*/  UMOV UR6, 0x1 ;  /* 0x0000000100067882 */ /* 0x000fe20000000000 */
[----:B------:R-:W-:Y:S02]  /*0610*/  ULEA UR4, UR40, UR4, 0x18 ;  /* 0x0000000428047291 */ /* 0x000fe4000f8ec0ff */
[----:B------:R-:W-:-:S04]  /*0620*/  UIADD3 UR6, UPT, UPT, -UR6, 0x100000, URZ ;  /* 0x0010000006067890 */ /* 0x000fc8000fffe1ff */
[----:B------:R-:W-:Y:S02]  /*0630*/  USHF.L.U32 UR7, UR6, 0xb, URZ ;  /* 0x0000000b06077899 */ /* 0x000fe400080006ff */
[----:B------:R-:W-:Y:S01]  /*0640*/  USHF.L.U32 UR6, UR6, 0x1, URZ ;  /* 0x0000000106067899 */ /* 0x000fe200080006ff */
[----:B------:R-:W3:Y:S11]  /*0650*/  FENCE.VIEW.ASYNC.S ;  /* 0x00000000000073c6 */ /* 0x000ef60000000000 */
[----:B---3--:R3:W4:Y:S01]  /*0660*/  SYNCS.EXCH.64 URZ, [UR4], UR6 ;  /* 0x0000000604ff75b2 */ /* 0x0087220008000100 */
[----:B------:R3:W1:Y:S01]  /*0670*/  SYNCS.EXCH.64 URZ, [UR4+0x80], UR6 ;  /* 0x0000800604ff75b2 */ /* 0x0006620008000100 */
        /* <DEDUP_REMOVED lines=29> */
[----:B------:R3:W1:Y:S02]  /*0850*/  SYNCS.EXCH.64 URZ, [UR4+0xf8], UR6 ;  /* 0x0000f80604ff75b2 */ /* 0x0006640008000100 */
[----:B---34-:R-:W-:Y:S01]  /*0860*/  NOP ;  /* 0x0000000000007918 */ /* 0x018fe20000000000 */
.L_x_10:
[----:B------:R-:W-:Y:S05]  /*0870*/  BSYNC.RECONVERGENT B0 ;  /* 0x0000000000007941 */ /* 0x000fea0003800200 */
.L_x_9:
[----:B------:R-:W3:Y:S01]  /*0880*/  SHFL.IDX PT, R0, R168, RZ, 0x1f ;  /* 0x00001fffa8007589 */ /* 0x000ee200000e0000 */
[----:B------:R-:W-:Y:S01]  /*0890*/  NOP ;  /* 0x0000000000007918 */ /* 0x000fe20000000000 */
[----:B---3--:R-:W-:-:S13]  /*08a0*/  ISETP.NE.AND P0, PT, R0, 0x1, PT ;  /* 0x000000010000780c */ /* 0x008fda0003f05270 */
[----:B------:R-:W-:Y:S05]  /*08b0*/  @P0 BRA `(.L_x_11) ;  /* 0x0000000000440947 */ /* 0x000fea0003800000 */
[----:B------:R-:W-:Y:S01]  /*08c0*/  UMOV UR4, 0x400 ;  /* 0x0000040000047882 */ /* 0x000fe20000000000 */
[----:B------:R-:W-:Y:S01]  /*08d0*/  UMOV UR8, 0x20 ;  /* 0x0000002000087882 */ /* 0x000fe20000000000 */
[----:B------:R-:W-:Y:S01]  /*08e0*/  UMOV UR6, 0x80 ;  /* 0x0000008000067882 */ /* 0x000fe20000000000 */
[----:B------:R-:W-:Y:S02]  /*08f0*/  ULEA UR4, UR40, UR4, 0x18 ;  /* 0x0000000428047291 */ /* 0x000fe4000f8ec0ff */
[----:B------:R-:W-:-:S04]  /*0900*/  UIADD3 UR8, UPT, UPT, -UR8, 0x100000, URZ ;  /* 0x0010000008087890 */ /* 0x000fc8000fffe1ff */
[----:B------:R-:W-:Y:S02]  /*0910*/  USHF.L.U32 UR9, UR8, 0xb, URZ ;  /* 0x0000000b08097899 */ /* 0x000fe400080006ff */
[----:B------:R-:W-:Y:S02]  /*0920*/  USHF.L.U32 UR8, UR8, 0x1, URZ ;  /* 0x0000000108087899 */ /* 0x000fe400080006ff */
[----:B------:R-:W-:-:S04]  /*0930*/  UIADD3 UR6, UPT, UPT, -UR6, 0x100000, URZ ;  /* 0x0010000006067890 */ /* 0x000fc8000fffe1ff */
[----:B------:R-:W-:Y:S02]  /*0940*/  USHF.L.U32 UR7, UR6, 0xb, URZ ;  /* 0x0000000b06077899 */ /* 0x000fe400080006ff */
[----:B------:R-:W-:Y:S01]  /*0950*/  USHF.L.U32 UR6, UR6, 0x1, URZ ;  /* 0x0000000106067899 */ /* 0x000fe200080006ff */
[----:B------:R-:W-:Y:S01]  /*0960*/  ELECT P0, URZ, PT ;  /* 0x0000000000ff782f */ /* 0x000fe20003800000 */
[----:B------:R-:W3:Y:S02]  /*0970*/  FENCE.VIEW.ASYNC.S ;  /* 0x00000000000073c6 */ /* 0x000ee40000000000 */
[----:B---3--:R3:W4:Y:S08]  /*0980*/  SYNCS.EXCH.64 URZ, [UR4+0x100], UR8 ;  /* 0x0001000804ff75b2 */ /* 0x0087300008000100 */
[----:B------:R3:W1:Y:S01]  /*0990*/  SYNCS.EXCH.64 URZ, [UR4+0x110], UR6 ;  /* 0x0001100604ff75b2 */ /* 0x0006620008000100 */
[----:B------:R3:W1:Y:S01]  /*09a0*/  SYNCS.EXCH.64 URZ, [UR4+0x108], UR8 ;  /* 0x0001080804ff75b2 */ /* 0x0006620008000100 */
[----:B------:R3:W1:Y:S01]  /*09b0*/  SYNCS.EXCH.64 URZ, [UR4+0x118], UR6 ;  /* 0x0001180604ff75b2 */ /* 0x0006620008000100 */
[----:B------:R-:W-:Y:S01]  /*09c0*/  NOP ;  /* 0x0000000000007918 */ /* 0x000fe20000000000 */
.L_x_11:
[----:B------:R-:W2:Y:S01]  /*09d0*/  SHFL.IDX PT, R0, R168, RZ, 0x1f ;  /* 0x00001fffa8007589 */ /* 0x000ea200000e0000 */
[----:B------:R-:W-:Y:S01]  /*09e0*/  NOP ;  /* 0x0000000000007918 */ /* 0x000fe20000000000 */
[----:B--2---:R-:W-:-:S13]  /*09f0*/  ISETP.NE.AND P0, PT, R0, 0x3, PT ;  /* 0x000000030000780c */ /* 0x004fda0003f05270 */
[----:B------:R-:W-:Y:S05]  /*0a00*/  @P0 BRA `(.L_x_12) ;  /* 0x00000000002c0947 */ /* 0x000fea0003800000 */
[----:B---3--:R-:W-:Y:S01]  /*0a10*/  UMOV UR4, 0x400 ;  /* 0x0000040000047882 */ /* 0x008fe20000000000 */
[----:B------:R-:W-:Y:S01]  /*0a20*/  UMOV UR6, 0x20 ;  /* 0x0000002000067882 */ /* 0x000fe20000000000 */
[----:B------:R-:W-:Y:S02]  /*0a30*/  ULEA UR4, UR40, UR4, 0x18 ;  /* 0x0000000428047291 */ /* 0x000fe4000f8ec0ff */
[----:B------:R-:W-:-:S04]  /*0a40*/  UIADD3 UR6, UPT, UPT, -UR6, 0x100000, URZ ;  /* 0x0010000006067890 */ /* 0x000fc8000fffe1ff */
[----:B------:R-:W-:Y:S02]  /*0a50*/  USHF.L.U32 UR7, UR6, 0xb, URZ ;  /* 0x0000000b06077899 */ /* 0x000fe400080006ff */
[----:B------:R-:W-:Y:S01]  /*0a60*/  USHF.L.U32 UR6, UR6, 0x1, URZ ;  /* 0x0000000106067899 */ /* 0x000fe200080006ff */
[----:B------:R-:W-:Y:S01]  /*0a70*/  ELECT P0, URZ, PT ;  /* 0x0000000000ff782f */ /* 0x000fe20003800000 */
[----:B------:R-:W2:Y:S10]  /*0a80*/  FENCE.VIEW.ASYNC.S ;  /* 0x00000000000073c6 */ /* 0x000eb40000000000 */
[----:B--2---:R2:W3:Y:S01]  /*0a90*/  SYNCS.EXCH.64 URZ, [UR4+0x120], UR6 ;  /* 0x0001200604ff75b2 */ /* 0x0044e20008000100 */
[----:B------:R2:W1:Y:S01]  /*0aa0*/  SYNCS.EXCH.64 URZ, [UR4+0x128], UR6 ;  /* 0x0001280604ff75b2 */ /* 0x0004620008000100 */
[----:B------:R-:W-:Y:S01]  /*0ab0*/  NOP ;  /* 0x0000000000007918 */ /* 0x000fe20000000000 */
.L_x_12:
[----:B------:R-:W4:Y:S01]  /*0ac0*/  SHFL.IDX PT, R0, R168, RZ, 0x1f ;  /* 0x00001fffa8007589 */ /* 0x000f2200000e0000 */
[----:B------:R-:W-:Y:S01]  /*0ad0*/  NOP ;  /* 0x0000000000007918 */ /* 0x000fe20000000000 */
[----:B----4-:R-:W-:-:S13]  /*0ae0*/  ISETP.NE.AND P0, PT, R0, 0x4, PT ;  /* 0x000000040000780c */ /* 0x010fda0003f05270 */
[----:B------:R-:W-:Y:S05]  /*0af0*/  @P0 BRA `(.L_x_13) ;  /* 0x0000000000400947 */ /* 0x000fea0003800000 */
[----:B--23--:R-:W-:Y:S01]  /*0b00*/  UMOV UR4, 0x1e0 ;  /* 0x000001e000047882 */ /* 0x00cfe20000000000 */
[----:B------:R-:W-:Y:S01]  /*0b10*/  UMOV UR6, 0x400 ;  /* 0x0000040000067882 */ /* 0x000fe20000000000 */
[----:B------:R-:W-:Y:S01]  /*0b20*/  USEL UR4, UR4, 0x1a0, UP3 ;  /* 0x000001a004047887 */ /* 0x000fe20009800000 */
        /* <DEDUP_REMOVED lines=9> */
[----:B------:R-:W2:Y:S02]  /*0bc0*/  FENCE.VIEW.ASYNC.S ;  /* 0x00000000000073c6 */ /* 0x000ea40000000000 */
[----:B--2---:R4:W2:Y:S08]  /*0bd0*/  SYNCS.EXCH.64 URZ, [UR6+0x130], UR8 ;  /* 0x0001300806ff75b2 */ /* 0x0048b00008000100 */
[----:B------:R4:W3:Y:S02]  /*0be0*/  SYNCS.EXCH.64 URZ, [UR6+0x138], UR4 ;  /* 0x0001380406ff75b2 */ /* 0x0008e40008000100 */
[----:B----4-:R-:W-:Y:S01]  /*0bf0*/  NOP ;  /* 0x0000000000007918 */ /* 0x010fe20000000000 */
.L_x_13:
[----:B------:R-:W4:Y:S01]  /*0c00*/  SHFL.IDX PT, R0, R168, RZ, 0x1f ;  /* 0x00001fffa8007589 */ /* 0x000f2200000e0000 */
[----:B------:R-:W-:Y:S01]  /*0c10*/  ISETP.NE.OR P1, PT, RZ, UR18, !P1 ;  /* 0x00000012ff007c0c */ /* 0x000fe2000cf25670 */
[----:B------:R-:W-:Y:S01]  /*0c20*/  NOP ;  /* 0x0000000000007918 */ /* 0x000fe20000000000 */
[----:B----4-:R-:W-:-:S13]  /*0c30*/  ISETP.NE.AND P0, PT, R0, 0x5, PT ;  /* 0x000000050000780c */ /* 0x010fda0003f05270 */
[----:B------:R-:W-:Y:S05]  /*0c40*/  @P0 BRA `(.L_x_14) ;  /* 0x0000000000440947 */ /* 0x000fea0003800000 */
[----:B--23--:R-:W-:Y:S01]  /*0c50*/  UMOV UR4, 0x400 ;  /* 0x0000040000047882 */ /* 0x00cfe20000000000 */
        /* <DEDUP_REMOVED lines=12> */
[----:B------:R4:W3:Y:S01]  /*0d20*/  SYNCS.EXCH.64 URZ, [UR4+0x150], UR8 ;  /* 0x0001500804ff75b2 */ /* 0x0008e20008000100 */
[----:B------:R4:W1:Y:S01]  /*0d30*/  SYNCS.EXCH.64 URZ, [UR4+0x148], UR6 ;  /* 0x0001480604ff75b2 */ /* 0x0008620008000100 */
[----:B------:R4:W1:Y:S02]  /*0d40*/  SYNCS.EXCH.64 URZ, [UR4+0x158], UR8 ;  /* 0x0001580804ff75b2 */ /* 0x0008640008000100 */
[----:B----4-:R-:W-:Y:S01]  /*0d50*/  NOP ;  /* 0x0000000000007918 */ /* 0x010fe20000000000 */
.L_x_14:
[----:B------:R-:W-:Y:S01]  /*0d60*/  VOTEU.ALL UP0, P1 ;  /* 0x0000000000ff7886 */ /* 0x000fe20000800000 */
[----:B--23--:R-:W-:Y:S01]  /*0d70*/  UMOV UR4, 0x20 ;  /* 0x0000002000047882 */ /* 0x00cfe20000000000 */
[----:B------:R-:W2:Y:S01]  /*0d80*/  LDCU UR7, c[0x0][0x36c] ;  /* 0x00006d80ff0777ac */ /* 0x000ea20008000800 */
[----:B------:R-:W-:Y:S01]  /*0d90*/  NOP ;  /* 0x0000000000007918 */ /* 0x000fe20000000000 */
[----:B-1----:R-:W-:Y:S01]  /*0da0*/  LOP3.LUT R3, R164, 0x1f, RZ, 0xc0, !PT ;  /* 0x0000001fa4037812 */ /* 0x002fe200078ec0ff */
[----:B------:R-:W-:Y:S01]  /*0db0*/  @!UP0 UMOV UR6, 0x400 ;  /* 0x0000040000068882 */ /* 0x000fe20000000000 */
[----:B------:R-:W-:-:S04]  /*0dc0*/  @!UP0 UIADD3 UR4, UPT, UPT, -UR4, 0x100000, URZ ;  /* 0x0010000004048890 */ /* 0x000fc8000fffe1ff */
[----:B------:R-:W-:Y:S02]  /*0dd0*/  @!UP0 USHF.L.U32 UR5, UR4, 0xb, URZ ;  /* 0x0000000b04058899 */ /* 0x000fe400080006ff */
[----:B------:R-:W-:Y:S02]  /*0de0*/  @!UP0 USHF.L.U32 UR4, UR4, 0x1, URZ ;  /* 0x0000000104048899 */ /* 0x000fe400080006ff */
[----:B------:R-:W-:Y:S01]  /*0df0*/  @!UP0 ULEA UR6, UR40, UR6, 0x18 ;  /* 0x0000000628068291 */ /* 0x000fe2000f8ec0ff */
[----:B------:R-:W-:Y:S01]  /*0e00*/  VOTEU.ALL UP0, P1 ;  /* 0x0000000000ff7886 */ /* 0x000fe20000800000 */
[----:B------:R-:W-:Y:S02]  /*0e10*/  UISETP.NE.AND UP4, UPT, UR18, URZ, UPT ;  /* 0x000000ff1200728c */ /* 0x000fe4000bf85270 */
[----:B--2---:R-:W-:Y:S01]  /*0e20*/  UISETP.EQ.U32.AND UP6, UPT, UR7, 0x1, UPT ;  /* 0x000000010700788c */ /* 0x004fe2000bfc2070 */
[----:B------:R-:W1:Y:S07]  /*0e30*/  FENCE.VIEW.ASYNC.S ;  /* 0x00000000000073c6 */ /* 0x000e6e0000000000 */
[----:B-1----:R1:W2:Y:S01]  /*0e40*/  @!UP0 SYNCS.EXCH.64 URZ, [UR6+0x160], UR4 ;  /* 0x0001600406ff85b2 */ /* 0x0022a20008000100 */
[----:B------:R-:W-:Y:S05]  /*0e50*/  BRA.U !UP6, `(.L_x_15) ;  /* 0x000000010e087547 */ /* 0x000fea000b800000 */
[----:B--2---:R-:W-:Y:S01]  /*0e60*/  UCGABAR_ARV ;  /* 0x00000000000079c7 */ /* 0x004fe20008000000 */
[----:B------:R-:W-:Y:S05]  /*0e70*/  BRA `(.L_x_16) ;  /* 0x0000000000047947 */ /* 0x000fea0003800000 */
.L_x_15:
[----:B--2---:R-:W-:Y:S01]  /*0e80*/  NOP ;  /* 0x0000000000007918 */ /* 0x004fe20000000000 */
.L_x_16:
[----:B------:R-:W2:Y:S01]  /*0e90*/  S2UR UR20, SR_CTAID.X ;  /* 0x00000000001479c3 */ /* 0x000ea20000002500 */
[----:B------:R-:W-:-:S05]  /*0ea0*/  CS2R.32 R172, SR_CgaSize ;  /* 0x0000000000ac7805 */ /* 0x000fca0000008a00 */
[----:B------:R-:W-:-:S05]  /*0eb0*/  IMAD R172, R172, -0xa0, RZ ;  /* 0xffffff60acac7824 */ /* 0x000fca00078e02ff */
[----:B-1----:R-:W-:-:S14]  /*0ec0*/  R2UR UR5, R172 ;  /* 0x00000000ac0572ca */ /* 0x002fdc00000e0000 */
[----:B------:R-:W1:Y:S01]  /*0ed0*/  LDCU UR5, c[0x0][UR5+0x2b0] ;  /* 0x00005600050577ac */ /* 0x000e620008000800 */
[----:B------:R-:W-:-:S05]  /*0ee0*/  CS2R.32 R172, SR_CgaSize ;  /* 0x0000000000ac7805 */ /* 0x000fca0000008a00 */
[----:B------:R-:W-:-:S05]  /*0ef0*/  IMAD R172, R172, -0xa0, RZ ;  /* 0xffffff60acac7824 */ /* 0x000fca00078e02ff */
[----:B------:R-:W-:-:S14]  /*0f00*/  R2UR UR4, R172 ;  /* 0x00000000ac0472ca */ /* 0x000fdc00000e0000 */
[----:B------:R-:W3:Y:S01]  /*0f10*/  LDCU UR4, c[0x0][UR4+0x2b4] ;  /* 0x00005680040477ac */ /* 0x000ee20008000800 */
[----:B------:R-:W4:Y:S01]  /*0f20*/  S2UR UR26, SR_CTAID.Y ;  /* 0x00000000001a79c3 */ /* 0x000f220000002600 */
[----:B------:R-:W-:-:S05]  /*0f30*/  CS2R.32 R172, SR_CgaSize ;  /* 0x0000000000ac7805 */ /* 0x000fca0000008a00 */
[----:B------:R-:W-:-:S05]  /*0f40*/  IMAD R172, R172, -0xa0, RZ ;  /* 0xffffff60acac7824 */ /* 0x000fca00078e02ff */
[----:B------:R-:W-:-:S14]  /*0f50*/  R2UR UR7, R172 ;  /* 0x00000000ac0772ca */ /* 0x000fdc00000e0000 */
[----:B------:R-:W3:Y:S01]  /*0f60*/  LDCU UR7, c[0x0][UR7+0x2a0] ;  /* 0x00005400070777ac */ /* 0x000ee20008000800 */
[----:B------:R-:W-:-:S05]  /*0f70*/  CS2R.32 R172, SR_CgaSize ;  /* 0x0000000000ac7805 */ /* 0x000fca0000008a00 */
[----:B------:R-:W-:-:S05]  /*0f80*/  IMAD R172, R172, -0xa0, RZ ;  /* 0xffffff60acac7824 */ /* 0x000fca00078e02ff */
[----:B------:R-:W-:-:S14]  /*0f90*/  R2UR UR8, R172 ;  /* 0x00000000ac0872ca */ /* 0x000fdc00000e0000 */
[----:B------:R-:W3:Y:S01]  /*0fa0*/  LDCU UR8, c[0x0][UR8+0x2a4] ;  /* 0x00005480080877ac */ /* 0x000ee20008000800 */
[----:B------:R-:W3:Y:S01]  /*0fb0*/  LDCU UR19, c[0x0][0xb24] ;  /* 0x00016480ff1377ac */ /* 0x000ee20008000800 */
[----:B------:R-:W3:Y:S01]  /*0fc0*/  LDCU UR39, c[0x0][0xb24] ;  /* 0x00016480ff2777ac */ /* 0x000ee20008000800 */
[----:B--2---:R-:W-:Y:S01]  /*0fd0*/  I2FP.F32.U32 R2, UR20 ;  /* 0x0000001400027c45 */ /* 0x004fe20008201000 */
[----:B------:R-:W2:Y:S04]  /*0fe0*/  LDCU UR23, c[0x0][0xb30] ;  /* 0x00016600ff1777ac */ /* 0x000ea80008000800 */
[----:B-1----:R-:W-:Y:S01]  /*0ff0*/  FMUL R2, R2, UR5 ;  /* 0x0000000502027c20 */ /* 0x002fe20008400000 */
[----:B----4-:R-:W-:-:S05]  /*1000*/  I2FP.F32.U32 R0, UR26 ;  /* 0x0000001a00007c45 */ /* 0x010fca0008201000 */
[----:B------:R-:W1:Y:S01]  /*1010*/  F2I.U32.TRUNC.NTZ R2, R2 ;  /* 0x0000000200027305 */ /* 0x000e62000020f000 */
[----:B---3--:R-:W-:-:S07]  /*1020*/  FMUL R0, R0, UR4 ;  /* 0x0000000400007c20 */ /* 0x008fce0008400000 */
[----:B------:R-:W3:Y:S01]  /*1030*/  F2I.U32.TRUNC.NTZ R0, R0 ;  /* 0x0000000000007305 */ /* 0x000ee2000020f000 */
[----:B-1----:R-:W-:Y:S02]  /*1040*/  R2UR UR4, R2 ;  /* 0x00000000020472ca */ /* 0x002fe400000e0000 */
[----:B------:R-:W-:Y:S02]  /*1050*/  PRMT R2, RZ, 0x7610, R2 ;  /* 0x00007610ff027816 */ /* 0x000fe40000000002 */
[----:B---3--:R-:W-:Y:S02]  /*1060*/  R2UR UR6, R0 ;  /* 0x00000000000672ca */ /* 0x008fe400000e0000 */
[----:B------:R-:W-:-:S07]  /*1070*/  PRMT R0, RZ, 0x7610, R0 ;  /* 0x00007610ff007816 */ /* 0x000fce0000000000 */
[----:B------:R-:W-:-:S04]  /*1080*/  UIADD3 UR5, UPT, UPT, -UR4, URZ, URZ ;  /* 0x000000ff04057290 */ /* 0x000fc8000fffe1ff */
[----:B------:R-:W-:Y:S02]  /*1090*/  UIMAD UR5, UR7, UR5, UR20 ;  /* 0x00000005070572a4 */ /* 0x000fe4000f8e0214 */
[----:B------:R-:W-:-:S04]  /*10a0*/  UIADD3 UR4, UPT, UPT, -UR6, URZ, URZ ;  /* 0x000000ff06047290 */ /* 0x000fc8000fffe1ff */
[----:B------:R-:W-:Y:S01]  /*10b0*/  IMAD.U32 R172, RZ, RZ, UR5 ;  /* 0x00000005ffac7e24 */ /* 0x000fe2000f8e00ff */
[----:B------:R-:W-:-:S06]  /*10c0*/  UIMAD UR4, UR8, UR4, UR26 ;  /* 0x00000004080472a4 */ /* 0x000fcc000f8e021a */
[----:B------:R-:W-:Y:S01]  /*10d0*/  IMAD.U32 R171, RZ, RZ, UR4 ;  /* 0x00000004ffab7e24 */ /* 0x000fe2000f8e00ff */
[----:B--2---:R-:W-:Y:S06]  /*10e0*/  BRA.U UP4, `(.L_x_17) ;  /* 0x0000000104307547 */ /* 0x004fec000b800000 */
[----:B------:R-:W-:Y:S01]  /*10f0*/  R2UR UR5, R171 ;  /* 0x00000000ab0572ca */ /* 0x000fe200000e0000 */
[----:B------:R-:W-:Y:S01]  /*1100*/  UMOV UR7, 0x3 ;  /* 0x0000000300077882 */ /* 0x000fe20000000000 */
[----:B------:R-:W-:-:S11]  /*1110*/  R2UR UR4, R172 ;  /* 0x00000000ac0472ca */ /* 0x000fd600000e0000 */
[----:B------:R-:W-:-:S04]  /*1120*/  UISETP.NE.AND UP0, UPT, UR5, URZ, UPT ;  /* 0x000000ff0500728c */ /* 0x000fc8000bf05270 */
[----:B------:R-:W-:Y:S02]  /*1130*/  UISETP.LT.U32.OR UP0, UPT, UR4, 0x2, !UP0 ;  /* 0x000000020400788c */ /* 0x000fe4000c701470 */
[----:B------:R-:W-:Y:S02]  /*1140*/  ULOP3.LUT UR4, UR4, 0xfffffffe, URZ, 0xc0, !UPT ;  /* 0xfffffffe04047892 */ /* 0x000fe4000f8ec0ff */
[----:B------:R-:W-:Y:S02]  /*1150*/  USEL UR6, URZ, 0x1, !UP0 ;  /* 0x00000001ff067887 */ /* 0x000fe4000c000000 */
[----:B------:R-:W-:Y:S02]  /*1160*/  USEL UR5, URZ, 0x2, !UP0 ;  /* 0x00000002ff057887 */ /* 0x000fe4000c000000 */
[----:B------:R-:W-:Y:S02]  /*1170*/  USHF.L.U32 UR4, UR7, UR4, URZ ;  /* 0x0000000407047299 */ /* 0x000fe400080006ff */
[----:B------:R-:W-:-:S04]  /*1180*/  UIADD3 UR5, UPT, UPT, UR6, UR5, URZ ;  /* 0x0000000506057290 */ /* 0x000fc8000fffe0ff */
[----:B------:R-:W-:Y:S02]  /*1190*/  IMAD.U32 R0, RZ, RZ, UR4 ;  /* 0x00000004ff007e24 */ /* 0x000fe4000f8e00ff */
[----:B------:R-:W-:-:S07]  /*11a0*/  IMAD.U32 R2, RZ, RZ, UR5 ;  /* 0x00000005ff027e24 */ /* 0x000fce000f8e00ff */
.L_x_17:
[----:B------:R-:W1:Y:S01]  /*11b0*/  S2UR UR51, SR_CTAID.Z ;  /* 0x00000000003379c3 */ /* 0x000e620000002700 */
[----:B------:R-:W-:Y:S01]  /*11c0*/  UISETP.GE.AND UP0, UPT, UR19, 0x1, UPT ;  /* 0x000000011300788c */ /* 0x000fe2000bf06270 */
[----:B------:R-:W-:-:S08]  /*11d0*/  UMOV UR29, UR20 ;  /* 0x00000014001d7c82 */ /* 0x000fd00008000000 */
[----:B------:R-:W-:Y:S05]  /*11e0*/  BRA.U !UP0, `(.L_x_18) ;  /* 0x0000000108d47547 */ /* 0x000fea000b800000 */
[----:B------:R-:W2:Y:S01]  /*11f0*/  LDCU.128 UR12, c[0x0][0xb10] ;  /* 0x00016200ff0c77ac */ /* 0x000ea20008000c00 */
[----:B------:R-:W3:Y:S01]  /*1200*/  LDCU UR21, c[0x0][0xb0c] ;  /* 0x00016180ff1577ac */ /* 0x000ee20008000800 */
[----:B------:R-:W4:Y:S01]  /*1210*/  LDCU UR6, c[0x0][0x370] ;  /* 0x00006e00ff0677ac */ /* 0x000f220008000800 */
[----:B------:R-:W1:Y:S01]  /*1220*/  LDCU UR7, c[0x0][0x374] ;  /* 0x00006e80ff0777ac */ /* 0x000e620008000800 */
[----:B------:R-:W1:Y:S01]  /*1230*/  LDCU UR22, c[0x0][0xb20] ;  /* 0x00016400ff1677ac */ /* 0x000e620008000800 */
[----:B--2---:R-:W-:Y:S02]  /*1240*/  UIMAD.WIDE.U32 UR4, UR20, UR12, URZ ;  /* 0x0000000c140472a5 */ /* 0x004fe4000f8e00ff */
[----:B---3--:R-:W-:Y:S01]  /*1250*/  UISETP.NE.AND UP0, UPT, UR21, 0x1, UPT ;  /* 0x000000011500788c */ /* 0x008fe2000bf05270 */
[----:B------:R-:W2:Y:S01]  /*1260*/  LDCU.64 UR8, c[0x0][0xb28] ;  /* 0x00016500ff0877ac */ /* 0x000ea20008000a00 */
[----:B----4-:R-:W-:-:S03]  /*1270*/  UIMAD.WIDE.U32 UR10, UR6, UR12, URZ ;  /* 0x0000000c060a72a5 */ /* 0x010fc6000f8e00ff */
[----:B------:R-:W-:Y:S01]  /*1280*/  UMOV UR4, UR5 ;  /* 0x0000000500047c82 */ /* 0x000fe20008000000 */
[----:B------:R-:W-:Y:S02]  /*1290*/  UISETP.NE.AND UP2, UPT, UR19, 0x1, UPT ;  /* 0x000000011300788c */ /* 0x000fe4000bf45270 */
[----:B------:R-:W-:Y:S01]  /*12a0*/  USHF.R.U32.HI UR4, URZ, UR13, UR4 ;  /* 0x0000000dff047299 */ /* 0x000fe20008011604 */
[----:B------:R-:W-:Y:S01]  /*12b0*/  UMOV UR10, UR11 ;  /* 0x0000000b000a7c82 */ /* 0x000fe20008000000 */
[----:B------:R-:W-:Y:S02]  /*12c0*/  UIMAD.WIDE.U32 UR16, UR26, UR15, URZ ;  /* 0x0000000f1a1072a5 */ /* 0x000fe4000f8e00ff */
[----:B------:R-:W-:Y:S02]  /*12d0*/  USEL UR5, UR20, UR4, !UP0 ;  /* 0x0000000414057287 */ /* 0x000fe4000c000000 */
[----:B------:R-:W-:Y:S02]  /*12e0*/  @UP0 USHF.R.U32.HI UR6, URZ, UR13, UR10 ;  /* 0x0000000dff060299 */ /* 0x000fe4000801160a */
[----:B------:R-:W-:-:S02]  /*12f0*/  UISETP.NE.AND UP0, UPT, UR14, 0x1, UPT ;  /* 0x000000010e00788c */ /* 0x000fc4000bf05270 */
[----:B-1----:R-:W-:Y:S02]  /*1300*/  UIMAD.WIDE.U32 UR10, UR7, UR15, URZ ;  /* 0x0000000f070a72a5 */ /* 0x002fe4000f8e00ff */
[----:B--2---:R-:W-:Y:S01]  /*1310*/  UIMAD.WIDE.U32 UR12, UR6, UR8, URZ ;  /* 0x00000008060c72a5 */ /* 0x004fe2000f8e00ff */
[----:B------:R-:W-:Y:S01]  /*1320*/  UMOV UR4, UR17 ;  /* 0x0000001100047c82 */ /* 0x000fe20008000000 */
[----:B------:R-:W-:-:S03]  /*1330*/  UIADD3 UR29, UPT, UPT, -UR5, URZ, URZ ;  /* 0x000000ff051d7290 */ /* 0x000fc6000fffe1ff */
[----:B------:R-:W-:Y:S01]  /*1340*/  UMOV UR10, UR11 ;  /* 0x0000000b000a7c82 */ /* 0x000fe20008000000 */
[----:B------:R-:W-:Y:S02]  /*1350*/  USHF.R.U32.HI UR4, URZ, UR22, UR4 ;  /* 0x00000016ff047299 */ /* 0x000fe40008011604 */
[----:B------:R-:W-:Y:S01]  /*1360*/  @UP0 USHF.R.U32.HI UR7, URZ, UR22, UR10 ;  /* 0x00000016ff070299 */ /* 0x000fe2000801160a */
[----:B------:R-:W-:Y:S01]  /*1370*/  UMOV UR12, UR13 ;  /* 0x0000000d000c7c82 */ /* 0x000fe20008000000 */
[----:B------:R-:W-:Y:S02]  /*1380*/  USEL UR4, UR26, UR4, !UP0 ;  /* 0x000000041a047287 */ /* 0x000fe4000c000000 */
[----:B------:R-:W-:Y:S02]  /*1390*/  UIMAD.WIDE.U32 UR10, UR7, UR8, URZ ;  /* 0x00000008070a72a5 */ /* 0x000fe4000f8e00ff */
[----:B------:R-:W-:Y:S02]  /*13a0*/  @UP2 USHF.R.U32.HI UR6, URZ, UR9, UR12 ;  /* 0x00000009ff062299 */ /* 0x000fe4000801160c */
[----:B------:R-:W-:-:S02]  /*13b0*/  UIMAD.WIDE.U32 UR12, UR4, UR8, URZ ;  /* 0x00000008040c72a5 */ /* 0x000fc4000f8e00ff */
[----:B------:R-:W-:Y:S01]  /*13c0*/  UIMAD UR29, UR21, UR29, UR20 ;  /* 0x0000001d151d72a4 */ /* 0x000fe2000f8e0214 */
[----:B------:R-:W-:Y:S02]  /*13d0*/  UMOV UR10, UR11 ;  /* 0x0000000b000a7c82 */ /* 0x000fe40008000000 */
[----:B------:R-:W-:Y:S02]  /*13e0*/  @UP2 USHF.R.U32.HI UR7, URZ, UR9, UR10 ;  /* 0x00000009ff072299 */ /* 0x000fe4000801160a */
[----:B------:R-:W-:Y:S02]  /*13f0*/  UIMAD UR10, UR6, UR19, URZ ;  /* 0x00000013060a72a4 */ /* 0x000fe4000f8e02ff */
[----:B------:R-:W-:-:S04]  /*1400*/  UIMAD UR7, UR7, UR19, URZ ;  /* 0x00000013070772a4 */ /* 0x000fc8000f8e02ff */
[----:B------:R-:W-:-:S03]  /*1410*/  UISETP.GE.AND UP0, UPT, UR4, UR7, UPT ;  /* 0x000000070400728c */ /* 0x000fc6000bf06270 */
[----:B------:R-:W-:Y:S01]  /*1420*/  UMOV UR7, UR13 ;  /* 0x0000000d00077c82 */ /* 0x000fe20008000000 */
[----:B------:R-:W-:Y:S02]  /*1430*/  UISETP.GE.OR UP0, UPT, UR5, UR10, UP0 ;  /* 0x0000000a0500728c */ /* 0x000fe40008706670 */
[----:B------:R-:W-:Y:S02]  /*1440*/  UIMAD.WIDE.U32 UR10, UR5, UR8, URZ ;  /* 0x00000008050a72a5 */ /* 0x000fe4000f8e00ff */
[----:B------:R-:W-:Y:S02]  /*1450*/  USHF.R.U32.HI UR7, URZ, UR9, UR7 ;  /* 0x00000009ff077299 */ /* 0x000fe40008011607 */
[----:B------:R-:W-:Y:S02]  /*1460*/  UIADD3 UR10, UPT, UPT, -UR4, URZ, URZ ;  /* 0x000000ff040a7290 */ /* 0x000fe4000fffe1ff */
[----:B------:R-:W-:Y:S02]  /*1470*/  USEL UR7, UR4, UR7, !UP2 ;  /* 0x0000000704077287 */ /* 0x000fe4000d000000 */
[----:B------:R-:W-:Y:S01]  /*1480*/  UIMAD UR10, UR14, UR10, UR26 ;  /* 0x0000000a0e0a72a4 */ /* 0x000fe2000f8e021a */
[----:B------:R-:W-:-:S02]  /*1490*/  @!UP0 UMOV UR8, UR11 ;  /* 0x0000000b00088c82 */ /* 0x000fc40008000000 */
[----:B------:R-:W-:Y:S02]  /*14a0*/  @!UP0 USHF.R.U32.HI UR8, URZ, UR9, UR8 ;  /* 0x00000009ff088299 */ /* 0x000fe40008011608 */
[----:B------:R-:W-:Y:S02]  /*14b0*/  UIADD3 UR9, UPT, UPT, -UR7, URZ, URZ ;  /* 0x000000ff07097290 */ /* 0x000fe4000fffe1ff */
[----:B------:R-:W-:Y:S02]  /*14c0*/  @!UP0 USEL UR8, UR5, UR8, !UP2 ;  /* 0x0000000805088287 */ /* 0x000fe4000d000000 */
[----:B------:R-:W-:Y:S02]  /*14d0*/  UIMAD UR9, UR19, UR9, UR4 ;  /* 0x00000009130972a4 */ /* 0x000fe4000f8e0204 */
[----:B------:R-:W-:Y:S02]  /*14e0*/  @!UP0 UIADD3 UR7, UPT, UPT, UR7, -UR8, URZ ;  /* 0x8000000807078290 */ /* 0x000fe4000fffe0ff */
[----:B------:R-:W-:-:S02]  /*14f0*/  @!UP0 UIMAD UR6, UR9, UR6, UR8 ;  /* 0x00000006090682a4 */ /* 0x000fc4000f8e0208 */
[----:B------:R-:W-:-:S04]  /*1500*/  @!UP0 UIMAD UR4, UR7, UR19, UR5 ;  /* 0x00000013070482a4 */ /* 0x000fc8000f8e0205 */
[----:B------:R-:W-:Y:S01]  /*1510*/  UIMAD UR26, UR4, UR14, UR10 ;  /* 0x0000000e041a72a4 */ /* 0x000fe2000f8e020a */
[----:B------:R-:W-:Y:S02]  /*1520*/  @!UP0 UMOV UR5, UR6 ;  /* 0x0000000600058c82 */ /* 0x000fe40008000000 */
[----:B------:R-:W-:-:S12]  /*1530*/  UIMAD UR29, UR5, UR21, UR29 ;  /* 0x00000015051d72a4 */ /* 0x000fd8000f8e021d */
.L_x_18:
[----:B------:R-:W-:-:S09]  /*1540*/  UISETP.NE.AND UP0, UPT, UR23, 0x1, UPT ;  /* 0x000000011700788c */ /* 0x000fd2000bf05270 */
[----:B------:R-:W-:Y:S05]  /*1550*/  BRA.U UP0, `(.L_x_19) ;  /* 0x0000000100407547 */ /* 0x000fea000b800000 */
[----:B------:R-:W2:Y:S01]  /*1560*/  LDCU.128 UR8, c[0x0][0xb10] ;  /* 0x00016200ff0877ac */ /* 0x000ea20008000c00 */
[----:B------:R-:W3:Y:S01]  /*1570*/  LDCU UR12, c[0x0][0xb0c] ;  /* 0x00016180ff0c77ac */ /* 0x000ee20008000800 */
[----:B------:R-:W4:Y:S01]  /*1580*/  LDCU UR13, c[0x0][0xb20] ;  /* 0x00016400ff0d77ac */ /* 0x000f220008000800 */
[----:B--2---:R-:W-:Y:S02]  /*1590*/  UIMAD.WIDE.U32 UR4, UR29, UR8, URZ ;  /* 0x000000081d0472a5 */ /* 0x004fe4000f8e00ff */
[----:B------:R-:W-:Y:S02]  /*15a0*/  UIMAD.WIDE.U32 UR6, UR26, UR11, URZ ;  /* 0x0000000b1a0672a5 */ /* 0x000fe4000f8e00ff */
[----:B---3--:R-:W-:Y:S02]  /*15b0*/  UISETP.NE.AND UP0, UPT, UR12, 0x1, UPT ;  /* 0x000000010c00788c */ /* 0x008fe4000bf05270 */
[----:B------:R-:W-:-:S03]  /*15c0*/  USHF.R.U32.HI UR5, URZ, UR9, UR5 ;  /* 0x00000009ff057299 */ /* 0x000fc60008011605 */
[----:B------:R-:W-:Y:S01]  /*15d0*/  UMOV UR4, UR7 ;  /* 0x0000000700047c82 */ /* 0x000fe20008000000 */
[----:B------:R-:W-:Y:S02]  /*15e0*/  USEL UR5, UR29, UR5, !UP0 ;  /* 0x000000051d057287 */ /* 0x000fe4000c000000 */
[----:B------:R-:W-:Y:S02]  /*15f0*/  UISETP.NE.AND UP0, UPT, UR10, 0x1, UPT ;  /* 0x000000010a00788c */ /* 0x000fe4000bf05270 */
[----:B----4-:R-:W-:-:S04]  /*1600*/  USHF.R.U32.HI UR4, URZ, UR13, UR4 ;  /* 0x0000000dff047299 */ /* 0x010fc80008011604 */
[----:B------:R-:W-:-:S04]  /*1610*/  USEL UR4, UR26, UR4, !UP0 ;  /* 0x000000041a047287 */ /* 0x000fc8000c000000 */
[----:B------:R-:W-:Y:S02]  /*1620*/  UIADD3 UR6, UPT, UPT, -UR4, UR5, URZ ;  /* 0x0000000504067290 */ /* 0x000fe4000fffe1ff */
[----:B------:R-:W-:Y:S02]  /*1630*/  UIADD3 UR4, UPT, UPT, UR4, -UR5, URZ ;  /* 0x8000000504047290 */ /* 0x000fe4000fffe0ff */
[----:B------:R-:W-:Y:S02]  /*1640*/  UIMAD UR26, UR6, UR10, UR26 ;  /* 0x0000000a061a72a4 */ /* 0x000fe4000f8e021a */
[----:B------:R-:W-:-:S12]  /*1650*/  UIMAD UR29, UR4, UR12, UR29 ;  /* 0x0000000c041d72a4 */ /* 0x000fd8000f8e021d */
.L_x_19:
[----:B------:R-:W-:Y:S05]  /*1660*/  BRA.U !UP6, `(.L_x_20) ;  /* 0x000000010e0c7547 */ /* 0x000fea000b800000 */
[----:B------:R-:W-:Y:S01]  /*1670*/  UCGABAR_WAIT ;  /* 0x0000000000007dc7 */ /* 0x000fe20008000000 */
[----:B------:R-:W-:Y:S01]  /*1680*/  CCTL.IVALL ;  /* 0x00000000ff00798f */ /* 0x000fe20002000000 */
[----:B------:R-:W-:Y:S05]  /*1690*/  BRA `(.L_x_21) ;  /* 0x0000000000047947 */ /* 0x000fea0003800000 */
.L_x_20:
[----:B------:R-:W-:Y:S06]  /*16a0*/  BAR.SYNC.DEFER_BLOCKING 0x0 ;  /* 0x0000000000007b1d */ /* 0x000fec0000010000 */
.L_x_21:
[----:B------:R-:W-:Y:S05]  /*16b0*/  BRA.U UP5, `(.L_x_22) ;  /* 0x0000002105607547 */ /* 0x000fea000b800000 */
[----:B------:R-:W2:Y:S01]  /*16c0*/  LDCU UR7, c[0x0][0x390] ;  /* 0x00007200ff0777ac */ /* 0x000ea20008000800 */
[----:B------:R-:W-:Y:S01]  /*16d0*/  PLOP3.LUT P1, PT, PT, PT, UP3, 0x80, 0x8 ;  /* 0x000000000008781c */ /* 0x000fe20003f2f038 */
[----:B------:R-:W-:Y:S01]  /*16e0*/  IMAD.MOV.U32 R2, RZ, RZ, RZ ;  /* 0x000000ffff027224 */ /* 0x000fe200078e00ff */
[----:B------:R-:W-:Y:S01]  /*16f0*/  ISETP.EQ.OR P2, PT, R3, RZ, P3 ;  /* 0x000000ff0300720c */ /* 0x000fe20001f42670 */
[----:B------:R-:W3:Y:S01]  /*1700*/  LDCU UR6, c[0x0][0x5c0] ;  /* 0x0000b800ff0677ac */ /* 0x000ee20008000800 */
[----:B------:R-:W-:Y:S01]  /*1710*/  PLOP3.LUT P1, PT, P1, PT, PT, 0x8, 0x80 ;  /* 0x000000000080781c */ /* 0x000fe20000f2e170 */
[----:B------:R-:W-:Y:S02]  /*1720*/  UISETP.NE.AND UP0, UPT, UR18, URZ, UPT ;  /* 0x000000ff1200728c */ /* 0x000fe4000bf05270 */
[----:B------:R-:W-:Y:S02]  /*1730*/  USHF.L.U32 UR8, UR20, 0x6, URZ ;  /* 0x0000000614087899 */ /* 0x000fe400080006ff */
[----:B------:R-:W-:Y:S01]  /*1740*/  USEL UR38, UR47, 0x2, UP0 ;  /* 0x000000022f267887 */ /* 0x000fe20008000000 */
[----:B------:R-:W4:Y:S01]  /*1750*/  LDCU UR49, c[0x0][0x370] ;  /* 0x00006e00ff3177ac */ /* 0x000f220008000800 */
[----:B--2---:R-:W-:Y:S01]  /*1760*/  UIADD3 UR5, UPT, UPT, UR7, 0x3f, URZ ;  /* 0x0000003f07057890 */ /* 0x004fe2000fffe0ff */
[----:B------:R-:W2:Y:S03]  /*1770*/  LDCU.64 UR42, c[0x0][0x348] ;  /* 0x00006900ff2a77ac */ /* 0x000ea60008000a00 */
[----:B------:R-:W-:-:S02]  /*1780*/  USHF.R.S32.HI UR4, URZ, 0x1f, UR5 ;  /* 0x0000001fff047899 */ /* 0x000fc40008011405 */
[----:B---3--:R-:W-:Y:S02]  /*1790*/  UIADD3 UR6, UPT, UPT, UR6, 0x7f, URZ ;  /* 0x0000007f06067890 */ /* 0x008fe4000fffe0ff */
[----:B------:R-:W-:Y:S02]  /*17a0*/  ULEA.HI UR4, UR4, UR5, URZ, 0x6 ;  /* 0x0000000504047291 */ /* 0x000fe4000f8f30ff */
[----:B------:R-:W-:Y:S02]  /*17b0*/  UIADD3 UR5, UPT, UPT, UR7, -0x1, URZ ;  /* 0xffffffff07057890 */ /* 0x000fe4000fffe0ff */
[----:B-1----:R-:W-:Y:S02]  /*17c0*/  USHF.R.S32.HI UR51, URZ, 0x6, UR4 ;  /* 0x00000006ff337899 */ /* 0x002fe40008011404 */
[----:B------:R-:W-:Y:S02]  /*17d0*/  UISETP.GE.U32.AND UP1, UPT, UR5, -0x7f, UPT ;  /* 0xffffff810500788c */ /* 0x000fe4000bf26070 */
[----:B------:R-:W-:-:S02]  /*17e0*/  UISETP.LT.U32.AND UP0, UPT, UR51, 0x10, UPT ;  /* 0x000000103300788c */ /* 0x000fc4000bf01070 */
[----:B------:R-:W-:Y:S02]  /*17f0*/  USHF.R.S32.HI UR4, URZ, 0x1f, UR6 ;  /* 0x0000001fff047899 */ /* 0x000fe40008011406 */
[----:B------:R-:W-:Y:S02]  /*1800*/  USEL UR50, UR51, 0x10, UP0 ;  /* 0x0000001033327887 */ /* 0x000fe40008000000 */
[----:B------:R-:W-:Y:S02]  /*1810*/  ULEA.HI UR4, UR4, UR6, URZ, 0x7 ;  /* 0x0000000604047291 */ /* 0x000fe4000f8f38ff */
[----:B------:R-:W-:Y:S02]  /*1820*/  UIADD3 UR37, UPT, UPT, UR50, -0x1, URZ ;  /* 0xffffffff32257890 */ /* 0x000fe4000fffe0ff */
[----:B------:R-:W-:Y:S02]  /*1830*/  @UP1 UIADD3 UR37, UPT, UPT, UR50, URZ, URZ ;  /* 0x000000ff32251290 */ /* 0x000fe4000fffe0ff */
[----:B------:R-:W-:-:S02]  /*1840*/  USHF.L.U32 UR55, UR20, 0x7, URZ ;  /* 0x0000000714377899 */ /* 0x000fc400080006ff */
[----:B------:R-:W-:Y:S01]  /*1850*/  UIADD3 UR54, UPT, UPT, UR7, 0x7e, URZ ;  /* 0x0000007e07367890 */ /* 0x000fe2000fffe0ff */
[----:B------:R-:W1:Y:S01]  /*1860*/  LDCU UR48, c[0x0][0x374] ;  /* 0x00006e80ff3077ac */ /* 0x000e620008000800 */
[----:B------:R-:W-:Y:S02]  /*1870*/  ULOP3.LUT UR53, UR8, 0x40, URZ, 0xc0, !UPT ;  /* 0x0000004008357892 */ /* 0x000fe4000f8ec0ff */
[----:B------:R-:W-:Y:S02]  /*1880*/  USHF.R.S32.HI UR47, URZ, 0x7, UR4 ;  /* 0x00000007ff2f7899 */ /* 0x000fe40008011404 */
[----:B------:R-:W-:Y:S02]  /*1890*/  UIADD3 UR52, UPT, UPT, UR51, -UR50, URZ ;  /* 0x8000003233347290 */ /* 0x000fe4000fffe0ff */
[----:B------:R-:W-:Y:S01]  /*18a0*/  UIADD3 UR37, UPT, UPT, UR37, 0x1, URZ ;  /* 0x0000000125257890 */ /* 0x000fe2000fffe0ff */
[----:B------:R-:W-:Y:S01]  /*18b0*/  UMOV UR23, 0x1 ;  /* 0x0000000100177882 */ /* 0x000fe20000000000 */
[----:B--2-4-:R-:W-:-:S10]  /*18c0*/  UMOV UR25, URZ ;  /* 0x000000ff00197c82 */ /* 0x014fd40008000000 */
.L_x_40:
[----:B------:R-:W-:Y:S01]  /*18d0*/  IMAD.U32 R4, RZ, RZ, UR47 ;  /* 0x0000002fff047e24 */ /* 0x000fe2000f8e00ff */
[----:B------:R-:W2:Y:S04]  /*18e0*/  LDCU UR46, c[0x0][0x5c4] ;  /* 0x0000b880ff2e77ac */ /* 0x000ea80008000800 */
[-C--:B------:R-:W-:Y:S01]  /*18f0*/  IABS R0, R4.reuse ;  /* 0x0000000400007213 */ /* 0x080fe20000000000 */
[----:B------:R-:W-:Y:S01]  /*1900*/  UMOV UR24, 0x400 ;  /* 0x0000040000187882 */ /* 0x000fe20000000000 */
[----:B------:R-:W-:Y:S01]  /*1910*/  IABS R4, R4 ;  /* 0x0000000400047213 */ /* 0x000fe20000000000 */
[----:B------:R-:W-:Y:S01]  /*1920*/  UMOV UR15, URZ ;  /* 0x000000ff000f7c82 */ /* 0x000fe20008000000 */
[----:B------:R-:W-:Y:S01]  /*1930*/  R2UR UR6, R0 ;  /* 0x00000000000672ca */ /* 0x000fe200000e0000 */
[----:B--2---:R-:W-:-:S12]  /*1940*/  IMAD.U32 R3, RZ, RZ, UR46 ;  /* 0x0000002eff037e24 */ /* 0x004fd8000f8e00ff */
[----:B------:R-:W2:Y:S08]  /*1950*/  I2F.RP R6, UR6 ;  /* 0x0000000600067d06 */ /* 0x000eb00008209400 */
[----:B--2---:R-:W2:Y:S02]  /*1960*/  MUFU.RCP R5, R6 ;  /* 0x0000000600057308 */ /* 0x004ea40000001000 */
[----:B--2---:R-:W-:-:S06]  /*1970*/  VIADD R5, R5, 0xffffffe ;  /* 0x0ffffffe05057836 */ /* 0x004fcc0000000000 */
[----:B------:R-:W2:Y:S02]  /*1980*/  F2I.FTZ.U32.TRUNC.NTZ R0, R5 ;  /* 0x0000000500007305 */ /* 0x000ea4000021f000 */
[----:B--2---:R-:W-:Y:S02]  /*1990*/  R2UR UR5, R0 ;  /* 0x00000000000572ca */ /* 0x004fe400000e0000 */
[----:B------:R-:W-:Y:S01]  /*19a0*/  IABS R0, R3 ;  /* 0x0000000300007213 */ /* 0x000fe20000000000 */
[----:B------:R-:W-:-:S03]  /*19b0*/  IMAD.U32 R3, RZ, RZ, UR26 ;  /* 0x0000001aff037e24 */ /* 0x000fc6000f8e00ff */
[----:B------:R-:W-:Y:S01]  /*19c0*/  R2UR UR8, R0 ;  /* 0x00000000000872ca */ /* 0x000fe200000e0000 */
[----:B------:R-:W-:Y:S01]  /*19d0*/  IMAD.MOV R0, RZ, RZ, -R4 ;  /* 0x000000ffff007224 */ /* 0x000fe200078e0a04 */
[----:B------:R-:W-:-:S04]  /*19e0*/  IABS R3, R3 ;  /* 0x0000000300037213 */ /* 0x000fc80000000000 */
[----:B------:R-:W-:Y:S01]  /*19f0*/  R2UR UR9, R3 ;  /* 0x00000000030972ca */ /* 0x000fe200000e0000 */
[----:B------:R-:W-:-:S04]  /*1a00*/  UIADD3 UR4, UPT, UPT, URZ, -UR5, URZ ;  /* 0x80000005ff047290 */ /* 0x000fc8000fffe0ff */
[----:B------:R-:W-:Y:S02]  /*1a10*/  UIMAD UR7, UR4, UR6, URZ ;  /* 0x00000006040772a4 */ /* 0x000fe4000f8e02ff */
[----:B------:R-:W2:Y:S01]  /*1a20*/  I2F.RP R3, UR8 ;  /* 0x0000000800037d06 */ /* 0x000ea20008209400 */
[----:B------:R-:W-:Y:S02]  /*1a30*/  UMOV UR4, URZ ;  /* 0x000000ff00047c82 */ /* 0x000fe40008000000 */
[----:B------:R-:W-:Y:S02]  /*1a40*/  UIMAD.WIDE.U32 UR4, UR5, UR7, UR4 ;  /* 0x00000007050472a5 */ /* 0x000fe4000f8e0004 */
[----:B------:R-:W-:-:S05]  /*1a50*/  R2UR UR7, R0 ;  /* 0x00000000000772ca */ /* 0x000fca00000e0000 */
[----:B------:R-:W-:Y:S02]  /*1a60*/  UMOV UR4, UR5 ;  /* 0x0000000500047c82 */ /* 0x000fe40008000000 */
[----:B------:R-:W-:Y:S01]  /*1a70*/  UIMAD.WIDE.U32 UR4, UR4, UR9, URZ ;  /* 0x00000009040472a5 */ /* 0x000fe2000f8e00ff */
[----:B--2---:R-:W2:Y:S06]  /*1a80*/  MUFU.RCP R0, R3 ;  /* 0x0000000300007308 */ /* 0x004eac0000001000 */
[----:B------:R-:W-:Y:S02]  /*1a90*/  UMOV UR4, UR5 ;  /* 0x0000000500047c82 */ /* 0x000fe40008000000 */
[----:B------:R-:W-:-:S04]  /*1aa0*/  UIMAD UR5, UR4, UR7, UR9 ;  /* 0x00000007040572a4 */ /* 0x000fc8000f8e0209 */
[----:B------:R-:W-:Y:S01]  /*1ab0*/  UISETP.GT.U32.AND UP0, UPT, UR6, UR5, UPT ;  /* 0x000000050600728c */ /* 0x000fe2000bf04070 */
[----:B--2---:R-:W-:Y:S02]  /*1ac0*/  VIADD R0, R0, 0xffffffe ;  /* 0x0ffffffe00007836 */ /* 0x004fe40000000000 */
[----:B------:R-:W-:-:S08]  /*1ad0*/  IMAD.U32 R3, RZ, RZ, UR23 ;  /* 0x00000017ff037e24 */ /* 0x000fd0000f8e00ff */
[----:B------:R-:W-:Y:S01]  /*1ae0*/  @!UP0 UIADD3 UR5, UPT, UPT, UR5, -UR6, URZ ;  /* 0x8000000605058290 */ /* 0x000fe2000fffe0ff */
[----:B------:R-:W2:Y:S01]  /*1af0*/  F2I.FTZ.U32.TRUNC.NTZ R0, R0 ;  /* 0x0000000000007305 */ /* 0x000ea2000021f000 */
[----:B------:R-:W-:Y:S01]  /*1b00*/  @!UP0 UIADD3 UR4, UPT, UPT, UR4, 0x1, URZ ;  /* 0x0000000104048890 */ /* 0x000fe2000fffe0ff */
[----:B------:R-:W-:Y:S01]  /*1b10*/  SHF.L.U32 R3, R3, 0x1f, RZ ;  /* 0x0000001f03037819 */ /* 0x000fe200000006ff */
[----:B------:R-:W-:Y:S01]  /*1b20*/  UISETP.GE.U32.AND UP1, UPT, UR5, UR6, UPT ;  /* 0x000000060500728c */ /* 0x000fe2000bf26070 */
[----:B------:R-:W3:Y:S01]  /*1b30*/  S2UR UR6, SR_CgaCtaId ;  /* 0x00000000000679c3 */ /* 0x000ee20000008800 */
[----:B------:R-:W-:-:S04]  /*1b40*/  ULOP3.LUT UR5, UR26, UR47, URZ, 0x3c, !UPT ;  /* 0x0000002f1a057292 */ /* 0x000fc8000f8e3cff */
[----:B------:R-:W-:-:S05]  /*1b50*/  UISETP.GE.AND UP0, UPT, UR5, URZ, UPT ;  /* 0x000000ff0500728c */ /* 0x000fca000bf06270 */
[----:B------:R-:W-:Y:S01]  /*1b60*/  @UP1 UIADD3 UR4, UPT, UPT, UR4, 0x1, URZ ;  /* 0x0000000104041890 */ /* 0x000fe2000fffe0ff */
[----:B--2---:R-:W-:Y:S01]  /*1b70*/  R2UR UR7, R0 ;  /* 0x00000000000772ca */ /* 0x004fe200000e0000 */
[----:B------:R-:W-:-:S05]  /*1b80*/  UISETP.NE.AND UP1, UPT, UR47, URZ, UPT ;  /* 0x000000ff2f00728c */ /* 0x000fca000bf25270 */
[----:B------:R-:W-:Y:S02]  /*1b90*/  UMOV UR5, UR4 ;  /* 0x0000000400057c82 */ /* 0x000fe40008000000 */
[----:B------:R-:W-:-:S04]  /*1ba0*/  @!UP0 UIADD3 UR5, UPT, UPT, -UR5, URZ, URZ ;  /* 0x000000ff05058290 */ /* 0x000fc8000fffe1ff */
[----:B------:R-:W-:Y:S02]  /*1bb0*/  @!UP1 ULOP3.LUT UR5, URZ, UR47, URZ, 0x33, !UPT ;  /* 0x0000002fff059292 */ /* 0x000fe4000f8e33ff */
[----:B---3--:R-:W-:Y:S02]  /*1bc0*/  ULEA UR24, UR6, UR24, 0x18 ;  /* 0x0000001806187291 */ /* 0x008fe4000f8ec0ff */
[----:B------:R-:W-:Y:S02]  /*1bd0*/  UIADD3 UR4, UPT, UPT, URZ, -UR7, URZ ;  /* 0x80000007ff047290 */ /* 0x000fe4000fffe0ff */
[----:B------:R-:W-:Y:S01]  /*1be0*/  IMAD.U32 R0, RZ, RZ, UR5 ;  /* 0x00000005ff007e24 */ /* 0x000fe2000f8e00ff */
[----:B------:R-:W-:Y:S02]  /*1bf0*/  ULEA UR6, UR25, UR24, 0x3 ;  /* 0x0000001819067291 */ /* 0x000fe4000f8e18ff */
[----:B------:R-:W-:Y:S02]  /*1c00*/  UIMAD UR4, UR4, UR8, URZ ;  /* 0x00000008040472a4 */ /* 0x000fe4000f8e02ff */
[----:B------:R-:W-:-:S04]  /*1c10*/  IABS R0, R0 ;  /* 0x0000000000007213 */ /* 0x000fc80000000000 */
[----:B------:R-:W-:Y:S01]  /*1c20*/  R2UR UR9, R0 ;  /* 0x00000000000972ca */ /* 0x000fe200000e0000 */
[----:B------:R2:W3:Y:S01]  /*1c30*/  SYNCS.PHASECHK.TRANS64.TRYWAIT P0, [UR6+0x80], R3 ;  /* 0x00008003ff0075a7 */ /* 0x0004e20008001106 */
[----:B------:R-:W-:Y:S02]  /*1c40*/  UMOV UR6, URZ ;  /* 0x000000ff00067c82 */ /* 0x000fe40008000000 */
[----:B------:R-:W-:-:S07]  /*1c50*/  UIMAD.WIDE.U32 UR6, UR7, UR4, UR6 ;  /* 0x00000004070672a5 */ /* 0x000fce000f8e0006 */
[----:B------:R-:W-:Y:S02]  /*1c60*/  UMOV UR6, UR7 ;  /* 0x0000000700067c82 */ /* 0x000fe40008000000 */
[----:B------:R-:W-:-:S07]  /*1c70*/  UIMAD.WIDE.U32 UR6, UR6, UR9, URZ ;  /* 0x00000009060672a5 */ /* 0x000fce000f8e00ff */
[----:B------:R-:W-:Y:S02]  /*1c80*/  UMOV UR4, UR7 ;  /* 0x0000000700047c82 */ /* 0x000fe40008000000 */
[----:B------:R-:W-:-:S04]  /*1c90*/  UIADD3 UR6, UPT, UPT, -UR4, URZ, URZ ;  /* 0x000000ff04067290 */ /* 0x000fc8000fffe1ff */
[----:B------:R-:W-:-:S04]  /*1ca0*/  UIMAD UR6, UR8, UR6, UR9 ;  /* 0x00000006080672a4 */ /* 0x000fc8000f8e0209 */
[----:B------:R-:W-:-:S11]  /*1cb0*/  UISETP.GT.U32.AND UP0, UPT, UR8, UR6, UPT ;  /* 0x000000060800728c */ /* 0x000fd6000bf04070 */
[----:B------:R-:W-:Y:S02]  /*1cc0*/  @!UP0 UIADD3 UR6, UPT, UPT, UR6, -UR8, URZ ;  /* 0x8000000806068290 */ /* 0x000fe4000fffe0ff */
[----:B------:R-:W-:Y:S02]  /*1cd0*/  @!UP0 UIADD3 UR4, UPT, UPT, UR4, 0x1, URZ ;  /* 0x0000000104048890 */ /* 0x000fe4000fffe0ff */
[----:B------:R-:W-:Y:S02]  /*1ce0*/  UISETP.GE.U32.AND UP1, UPT, UR6, UR8, UPT ;  /* 0x000000080600728c */ /* 0x000fe4000bf26070 */
[----:B------:R-:W-:-:S04]  /*1cf0*/  ULOP3.LUT UR6, UR5, UR46, URZ, 0x3c, !UPT ;  /* 0x0000002e05067292 */ /* 0x000fc8000f8e3cff */
[----:B------:R-:W-:Y:S02]  /*1d00*/  UISETP.GE.AND UP0, UPT, UR6, URZ, UPT ;  /* 0x000000ff0600728c */ /* 0x000fe4000bf06270 */
[----:B------:R-:W-:-:S03]  /*1d10*/  ULEA.HI UR6, UR29, UR29, URZ, 0x1 ;  /* 0x0000001d1d067291 */ /* 0x000fc6000f8f08ff */
[----:B------:R-:W-:Y:S02]  /*1d20*/  @UP1 UIADD3 UR4, UPT, UPT, UR4, 0x1, URZ ;  /* 0x0000000104041890 */ /* 0x000fe4000fffe0ff */
[----:B------:R-:W-:Y:S02]  /*1d30*/  UISETP.NE.AND UP1, UPT, UR46, URZ, UPT ;  /* 0x000000ff2e00728c */ /* 0x000fe4000bf25270 */
[----:B------:R-:W-:-:S03]  /*1d40*/  USHF.L.U32 UR6, UR6, 0x7, URZ ;  /* 0x0000000706067899 */ /* 0x000fc600080006ff */
[----:B------:R-:W-:Y:S01]  /*1d50*/  UMOV UR36, UR4 ;  /* 0x0000000400247c82 */ /* 0x000fe20008000000 */
[----:B------:R-:W-:Y:S02]  /*1d60*/  UIADD3 UR4, UPT, UPT, -UR5, URZ, URZ ;  /* 0x000000ff05047290 */ /* 0x000fe4000fffe1ff */
[----:B------:R-:W-:Y:S02]  /*1d70*/  @!UP0 UIADD3 UR36, UPT, UPT, -UR36, URZ, URZ ;  /* 0x000000ff24248290 */ /* 0x000fe4000fffe1ff */
[----:B------:R-:W-:Y:S02]  /*1d80*/  UISETP.GE.U32.AND UP0, UPT, UR54, 0x7f, UPT ;  /* 0x0000007f3600788c */ /* 0x000fe4000bf06070 */
[----:B------:R-:W-:Y:S02]  /*1d90*/  @!UP1 ULOP3.LUT UR36, URZ, UR46, URZ, 0x33, !UPT ;  /* 0x0000002eff249292 */ /* 0x000fe4000f8e33ff */
[----:B------:R-:W-:Y:S02]  /*1da0*/  ULOP3.LUT UR34, UR6, 0xffffff00, URZ, 0xc0, !UPT ;  /* 0xffffff0006227892 */ /* 0x000fe4000f8ec0ff */
[----:B------:R-:W-:-:S02]  /*1db0*/  UIMAD UR4, UR47, UR4, UR26 ;  /* 0x000000042f0472a4 */ /* 0x000fc4000f8e021a */
[----:B------:R-:W-:Y:S02]  /*1dc0*/  UIADD3 UR6, UPT, UPT, -UR36, URZ, URZ ;  /* 0x000000ff24067290 */ /* 0x000fe4000fffe1ff */
[----:B------:R-:W-:Y:S02]  /*1dd0*/  ULOP3.LUT UR34, UR34, 0x80, UR55, 0xf8, !UPT ;  /* 0x0000008022227892 */ /* 0x000fe4000f8ef837 */
[----:B------:R-:W-:Y:S02]  /*1de0*/  ULEA UR10, UR4, UR53, 0x7 ;  /* 0x00000035040a7291 */ /* 0x000fe4000f8e38ff */
[----:B------:R-:W-:Y:S01]  /*1df0*/  UIMAD UR46, UR46, UR6, UR5 ;  /* 0x000000062e2e72a4 */ /* 0x000fe2000f8e0205 */
[----:B--2---:R-:W-:Y:S11]  /*1e00*/  BRA.U !UP0, `(.L_x_23) ;  /* 0x0000000508287547 */ /* 0x004ff6000b800000 */
[----:B------:R-:W2:Y:S01]  /*1e10*/  LDCU.64 UR12, c[0x0][0x5b0] ;  /* 0x0000b600ff0c77ac */ /* 0x000ea20008000a00 */
[----:B------:R-:W2:Y:S01]  /*1e20*/  LDCU.64 UR8, c[0x0][0x5d8] ;  /* 0x0000bb00ff0877ac */ /* 0x000ea20008000a00 */
[----:B------:R-:W4:Y:S01]  /*1e30*/  LDCU UR19, c[0x0][0x598] ;  /* 0x0000b300ff1377ac */ /* 0x000f220008000800 */
[----:B------:R-:W1:Y:S01]  /*1e40*/  LDCU UR18, c[0x0][0x58c] ;  /* 0x0000b180ff1277ac */ /* 0x000e620008000800 */
[----:B------:R-:W1:Y:S01]  /*1e50*/  LDCU UR21, c[0x0][0x59c] ;  /* 0x0000b380ff1577ac */ /* 0x000e620008000800 */
[----:B------:R-:W1:Y:S01]  /*1e60*/  LDCU UR20, c[0x0][0x5a0] ;  /* 0x0000b400ff1477ac */ /* 0x000e620008000800 */
[----:B------:R-:W1:Y:S01]  /*1e70*/  LDCU.64 UR16, c[0x0][0x590] ;  /* 0x0000b200ff1077ac */ /* 0x000e620008000a00 */
[----:B------:R-:W1:Y:S01]  /*1e80*/  LDCU.64 UR6, c[0x0][0x5b8] ;  /* 0x0000b700ff0677ac */ /* 0x000e620008000a00 */
[----:B------:R-:W1:Y:S01]  /*1e90*/  LDCU.64 UR4, c[0x0][0x5d0] ;  /* 0x0000ba00ff0477ac */ /* 0x000e620008000a00 */
[----:B--2---:R-:W-:Y:S02]  /*1ea0*/  UIMAD UR31, UR46, UR12, UR8 ;  /* 0x0000000c2e1f72a4 */ /* 0x004fe4000f8e0208 */
[----:B------:R-:W-:Y:S01]  /*1eb0*/  UIMAD UR30, UR36, UR13, UR9 ;  /* 0x0000000d241e72a4 */ /* 0x000fe2000f8e0209 */
[----:B------:R-:W-:Y:S01]  /*1ec0*/  UMOV UR14, URZ ;  /* 0x000000ff000e7c82 */ /* 0x000fe20008000000 */
[----:B----4-:R-:W-:-:S10]  /*1ed0*/  UMOV UR22, UR25 ;  /* 0x0000001900167c82 */ /* 0x010fd40008000000 */
.L_x_29:
[----:B------:R-:W-:Y:S01]  /*1ee0*/  @!P3 MOV R3, 0x6000 ;  /* 0x000060000003b802 */ /* 0x000fe20000000f00 */
[----:B------:R-:W-:Y:S01]  /*1ef0*/  ULEA UR11, UR22, UR24, 0x3 ;  /* 0x00000018160b7291 */ /* 0x000fe2000f8e18ff */
[----:B---34-:R-:W-:Y:S11]  /*1f00*/  @P0 BRA `(.L_x_24) ;  /* 0x0000000000100947 */ /* 0x018ff60003800000 */
[----:B------:R-:W-:Y:S04]  /*1f10*/  MOV R0, UR23 ;  /* 0x0000001700007c02 */ /* 0x000fe80008000f00 */
[----:B------:R-:W-:Y:S04]  /*1f20*/  SHF.L.U32 R5, R0, 0x1f, RZ ;  /* 0x0000001f00057819 */ /* 0x000fe800000006ff */
[----:B------:R-:W2:Y:S02]  /*1f30*/  SYNCS.PHASECHK.TRANS64.TRYWAIT P0, [UR11+0x80], R5 ;  /* 0x00008005ff0075a7 */ /* 0x000ea4000800110b */
[----:B--2---:R-:W-:Y:S05]  /*1f40*/  @!P0 BRA `(.L_x_25) ;  /* 0x0000008000608947 */ /* 0x004fea0003800000 */
.L_x_24:
[----:B------:R3:W-:Y:S01]  /*1f50*/  @!P3 SYNCS.ARRIVE.TRANS64 RZ, [UR11], R3 ;  /* 0x00000003ffffb9a7 */ /* 0x0007e2000800000b */
[----:B------:R-:W-:Y:S04]  /*1f60*/  ULOP3.LUT UR8, UR38, 0x2, URZ, 0xfc, !UPT ;  /* 0x0000000226087892 */ /* 0x000fe8000f8efcff */
[----:B------:R-:W-:Y:S09]  /*1f70*/  UISETP.NE.AND UP0, UPT, UR8, 0x2, UPT ;  /* 0x000000020800788c */ /* 0x000ff2000bf05270 */
[----:B------:R-:W-:Y:S05]  /*1f80*/  BRA.U UP0, `(.L_x_26) ;  /* 0x0000000100047547 */ /* 0x000fea000b800000 */
[----:B-1----:R-:W-:Y:S05]  /*1f90*/  BPT.TRAP 0x1 ;  /* 0x000000040000795c */ /* 0x002fea0000300000 */
.L_x_26:
[----:B------:R-:W-:Y:S04]  /*1fa0*/  BSSY.RECONVERGENT B0, `(.L_x_27) ;  /* 0x0000003000007945 */ /* 0x000fe80003800200 */
[----:B------:R-:W-:Y:S05]  /*1fb0*/  @P2 BRA `(.L_x_28) ;  /* 0x0000000000042947 */ /* 0x000fea0003800000 */
[----:B-1----:R-:W-:Y:S05]  /*1fc0*/  BPT.TRAP 0x1 ;  /* 0x000000040000795c */ /* 0x002fea0000300000 */
.L_x_28:
[----:B-1----:R-:W-:Y:S05]  /*1fd0*/  BSYNC.RECONVERGENT B0 ;  /* 0x0000000000007941 */ /* 0x002fea0003800200 */
.L_x_27:
[----:B------:R-:W-:Y:S02]  /*1fe0*/  UIADD3 UR8, UPT, UPT, UR22, 0x1, URZ ;  /* 0x0000000116087890 */ /* 0x000fe4000fffe0ff */
[----:B------:R-:W-:Y:S02]  /*1ff0*/  USHF.L.U32 UR35, UR14, 0x6, URZ ;  /* 0x000000060e237899 */ /* 0x000fe400080006ff */
[----:B------:R-:W-:Y:S02]  /*2000*/  UISETP.NE.AND UP0, UPT, UR8, 0x10, UPT ;  /* 0x000000100800788c */ /* 0x000fe4000bf05270 */
[----:B------:R-:W-:Y:S02]  /*2010*/  UISETP.NE.AND UP2, UPT, UR19, 0x1, UPT ;  /* 0x000000011300788c */ /* 0x000fe4000bf45270 */
[----:B------:R-:W-:Y:S02]  /*2020*/  USEL UR9, URZ, 0x1, UP0 ;  /* 0x00000001ff097887 */ /* 0x000fe40008000000 */
[----:B------:R-:W-:Y:S02]  /*2030*/  USEL UR25, UR8, URZ, UP0 ;  /* 0x000000ff08197287 */ /* 0x000fe40008000000 */
[----:B------:R-:W-:Y:S02]  /*2040*/  ULOP3.LUT UR23, UR23, UR9, URZ, 0x3c, !UPT ;  /* 0x0000000917177292 */ /* 0x000fe4000f8e3cff */
[----:B------:R-:W-:Y:S02]  /*2050*/  ULEA UR8, UR25, UR24, 0x3 ;  /* 0x0000001819087291 */ /* 0x000fe4000f8e18ff */
[----:B------:R-:W-:Y:S02]  /*2060*/  UISETP.NE.AND UP0, UPT, UR18, 0x1, UPT ;  /* 0x000000011200788c */ /* 0x000fe4000bf05270 */
[----:B------:R-:W-:Y:S01]  /*2070*/  UIADD3 UR28, UP1, UPT, UR42, 0x80, URZ ;  /* 0x000000802a1c7890 */ /* 0x000fe2000ff3e0ff */
[----:B--2---:R-:W-:Y:S01]  /*2080*/  MOV R0, UR23 ;  /* 0x0000001700007c02 */ /* 0x004fe20008000f00 */
[----:B------:R-:W-:Y:S02]  /*2090*/  ULEA UR15, UR22, UR24, 0xd ;  /* 0x00000018160f7291 */ /* 0x000fe4000f8e68ff */
[----:B------:R-:W-:Y:S01]  /*20a0*/  ULOP3.LUT UR33, UR11, 0xfefffff8, URZ, 0xc0, !UPT ;  /* 0xfefffff80b217892 */ /* 0x000fe2000f8ec0ff */
[----:B---3--:R-:W-:Y:S01]  /*20b0*/  SHF.L.U32 R3, R0, 0x1f, RZ ;  /* 0x0000001f00037819 */ /* 0x008fe200000006ff */
[----:B------:R-:W-:Y:S02]  /*20c0*/  UIADD3.X UR29, UPT, UPT, URZ, UR43, URZ, UP1, !UPT ;  /* 0x0000002bff1d7290 */ /* 0x000fe40008ffe4ff */
[----:B------:R-:W-:Y:S01]  /*20d0*/  UIADD3 UR32, UPT, UPT, UR15, 0x8400, URZ ;  /* 0x000084000f207890 */ /* 0x000fe2000fffe0ff */
[----:B------:R2:W4:Y:S01]  /*20e0*/  SYNCS.PHASECHK.TRANS64.TRYWAIT P0, [UR8+0x80], R3 ;  /* 0x00008003ff0075a7 */ /* 0x0005220008001108 */
[----:B------:R-:W-:Y:S02]  /*20f0*/  UIMAD.WIDE.U32 UR8, UR35, UR16, URZ ;  /* 0x00000010230872a5 */ /* 0x000fe4000f8e00ff */
[----:B------:R-:W-:Y:S02]  /*2100*/  ULEA UR27, UR22, UR24, 0xc ;  /* 0x00000018161b7291 */ /* 0x000fe4000f8e60ff */
[----:B------:R-:W-:Y:S02]  /*2110*/  USHF.R.U32.HI UR9, URZ, UR17, UR9 ;  /* 0x00000011ff097299 */ /* 0x000fe40008011609 */
[----:B------:R-:W-:Y:S02]  /*2120*/  UPRMT UR22, UR31, 0x40, UR30 ;  /* 0x000000401f167896 */ /* 0x000fe4000800001e */
[----:B------:R-:W-:Y:S02]  /*2130*/  USEL UR9, UR35, UR9, !UP0 ;  /* 0x0000000923097287 */ /* 0x000fe4000c000000 */
[----:B------:R-:W-:Y:S02]  /*2140*/  UIADD3 UR26, UP0, UPT, UR42, 0x180, URZ ;  /* 0x000001802a1a7890 */ /* 0x000fe4000ff1e0ff */
[----:B------:R-:W-:Y:S02]  /*2150*/  UIMAD.WIDE.U32 UR12, UR9, UR21, URZ ;  /* 0x00000015090c72a5 */ /* 0x000fe4000f8e00ff */
[----:B------:R-:W-:Y:S02]  /*2160*/  UIADD3 UR11, UPT, UPT, -UR9, URZ, URZ ;  /* 0x000000ff090b7290 */ /* 0x000fe4000fffe1ff */
[----:B------:R-:W-:Y:S02]  /*2170*/  USHF.R.U32.HI UR13, URZ, UR20, UR13 ;  /* 0x00000014ff0d7299 */ /* 0x000fe4000801160d */
[----:B------:R-:W-:Y:S02]  /*2180*/  UIMAD UR11, UR18, UR11, UR35 ;  /* 0x0000000b120b72a4 */ /* 0x000fe4000f8e0223 */
[----:B------:R-:W-:Y:S02]  /*2190*/  USEL UR13, UR9, UR13, !UP2 ;  /* 0x0000000d090d7287 */ /* 0x000fe4000d000000 */
[----:B------:R-:W-:Y:S02]  /*21a0*/  UIMAD UR11, UR11, UR6, UR4 ;  /* 0x000000060b0b72a4 */ /* 0x000fe4000f8e0204 */
[----:B------:R-:W-:Y:S02]  /*21b0*/  UIADD3 UR8, UPT, UPT, -UR13, URZ, URZ ;  /* 0x000000ff0d087290 */ /* 0x000fe4000fffe1ff */
[----:B------:R-:W-:Y:S02]  /*21c0*/  UPRMT UR15, UR22, 0x5410, URZ ;  /* 0x00005410160f7896 */ /* 0x000fe400080000ff */
[----:B------:R-:W-:Y:S02]  /*21d0*/  UIMAD UR9, UR19, UR8, UR9 ;  /* 0x00000008130972a4 */ /* 0x000fe4000f8e0209 */
[----:B------:R-:W-:Y:S01]  /*21e0*/  UIADD3 UR8, UPT, UPT, UR27, 0x28400, URZ ;  /* 0x000284001b087890 */ /* 0x000fe2000fffe0ff */
[----:B------:R-:W-:Y:S01]  /*21f0*/  UMOV UR40, 0x0 ;  /* 0x0000000000287882 */ /* 0x000fe20000000000 */
[----:B------:R-:W-:Y:S01]  /*2200*/  UMOV UR41, 0x10000000 ;  /* 0x1000000000297882 */ /* 0x000fe20000000000 */
[----:B------:R-:W-:Y:S01]  /*2210*/  UIMAD UR12, UR9, UR7, UR5 ;  /* 0x00000007090c72a4 */ /* 0x000fe2000f8e0205 */
[----:B------:R-:W-:Y:S01]  /*2220*/  UTMALDG.2D.2CTA [UR32], [UR28], desc[UR40] ;  /* 0x000028201c0075b4 */ /* 0x000fe20008209000 */
[----:B------:R-:W-:Y:S01]  /*2230*/  UIADD3.X UR27, UPT, UPT, URZ, UR43, URZ, UP0, !UPT ;  /* 0x0000002bff1b7290 */ /* 0x000fe200087fe4ff */
[----:B------:R-:W-:Y:S01]  /*2240*/  UMOV UR9, UR33 ;  /* 0x0000002100097c82 */ /* 0x000fe20008000000 */
[----:B------:R-:W-:Y:S01]  /*2250*/  UIADD3 UR14, UPT, UPT, UR14, 0x1, URZ ;  /* 0x000000010e0e7890 */ /* 0x000fe2000fffe0ff */
[----:B------:R-:W-:Y:S03]  /*2260*/  UMOV UR22, UR25 ;  /* 0x0000001900167c82 */ /* 0x000fe60008000000 */
[----:B------:R-:W-:Y:S03]  /*2270*/  UISETP.NE.AND UP0, UPT, UR14, UR37, UPT ;  /* 0x000000250e00728c */ /* 0x000fe6000bf05270 */
[----:B------:R1:W-:Y:S02]  /*2280*/  UTMALDG.4D.IM2COL.2CTA [UR8], [UR26], UR15, desc[UR40] ;  /* 0x000028081a0073b4 */ /* 0x0003e4000825900f */
[----:B-1----:R-:W-:Y:S04]  /*2290*/  UMOV UR15, UR37 ;  /* 0x00000025000f7c82 */ /* 0x002fe80008000000 */
[----:B--2---:R-:W-:Y:S05]  /*22a0*/  BRA.U UP0, `(.L_x_29) ;  /* 0xfffffffd000c7547 */ /* 0x004fea000b83ffff */
.L_x_23:
[----:B------:R-:W-:Y:S01]  /*22b0*/  ULEA UR4, UR25, UR24, 0x3 ;  /* 0x0000001819047291 */ /* 0x000fe2000f8e18ff */
[----:B------:R-:W-:Y:S01]  /*22c0*/  MOV R0, UR23 ;  /* 0x0000001700007c02 */ /* 0x000fe20008000f00 */
[----:B------:R-:W-:Y:S01]  /*22d0*/  @!P1 SYNCS.ARRIVE.TRANS64.A1T0 RZ, [UR24+0x128], RZ ;  /* 0x000128ffffff99a7 */ /* 0x000fe20008100018 */
[----:B------:R-:W-:Y:S02]  /*22e0*/  UISETP.GT.AND UP0, UPT, UR51, UR50, UPT ;  /* 0x000000323300728c */ /* 0x000fe4000bf04270 */
[----:B------:R-:W-:-:S04]  /*22f0*/  SHF.L.U32 R0, R0, 0x1f, RZ ;  /* 0x0000001f00007819 */ /* 0x000fc800000006ff */
[----:B---34-:R2:W3:Y:S03]  /*2300*/  SYNCS.PHASECHK.TRANS64.TRYWAIT P0, [UR4+0x80], R0 ;  /* 0x00008000ff0075a7 */ /* 0x0184e60008001104 */
[----:B------:R-:W-:Y:S05]  /*2310*/  BRA.U !UP0, `(.L_x_30) ;  /* 0x0000000508247547 */ /* 0x000fea000b800000 */
[----:B------:R-:W4:Y:S01]  /*2320*/  LDCU.64 UR12, c[0x0][0x5b0] ;  /* 0x0000b600ff0c77ac */ /* 0x000f220008000a00 */
[----:B------:R-:W4:Y:S01]  /*2330*/  LDCU.64 UR8, c[0x0][0x5d8] ;  /* 0x0000bb00ff0877ac */ /* 0x000f220008000a00 */
[----:B------:R-:W1:Y:S01]  /*2340*/  LDCU UR18, c[0x0][0x598] ;  /* 0x0000b300ff1277ac */ /* 0x000e620008000800 */
[----:B------:R-:W1:Y:S01]  /*2350*/  LDCU UR14, c[0x0][0x58c] ;  /* 0x0000b180ff0e77ac */ /* 0x000e620008000800 */
[----:B------:R-:W1:Y:S01]  /*2360*/  LDCU UR20, c[0x0][0x59c] ;  /* 0x0000b380ff1477ac */ /* 0x000e620008000800 */
[----:B------:R-:W1:Y:S01]  /*2370*/  LDCU UR19, c[0x0][0x5a0] ;  /* 0x0000b400ff1377ac */ /* 0x000e620008000800 */
[----:B----4-:R-:W-:Y:S01]  /*2380*/  UIMAD UR30, UR36, UR13, UR9 ;  /* 0x0000000d241e72a4 */ /* 0x010fe2000f8e0209 */
[----:B------:R-:W4:Y:S01]  /*2390*/  LDCU.64 UR16, c[0x0][0x590] ;  /* 0x0000b200ff1077ac */ /* 0x000f220008000a00 */
[----:B------:R-:W1:Y:S01]  /*23a0*/  LDCU.64 UR6, c[0x0][0x5b8] ;  /* 0x0000b700ff0677ac */ /* 0x000e620008000a00 */
[----:B------:R-:W1:Y:S01]  /*23b0*/  LDCU.64 UR4, c[0x0][0x5d0] ;  /* 0x0000ba00ff0477ac */ /* 0x000e620008000a00 */
[----:B------:R-:W-:-:S02]  /*23c0*/  UIMAD UR31, UR46, UR12, UR8 ;  /* 0x0000000c2e1f72a4 */ /* 0x000fc4000f8e0208 */
[----:B------:R-:W-:Y:S01]  /*23d0*/  UIADD3 UR36, UPT, UPT, UR52, UR15, URZ ;  /* 0x0000000f34247290 */ /* 0x000fe2000fffe0ff */
[----:B------:R-:W-:-:S11]  /*23e0*/  UMOV UR11, UR25 ;  /* 0x00000019000b7c82 */ /* 0x000fd60008000000 */
.L_x_36:
[----:B------:R-:W-:Y:S01]  /*23f0*/  @!P3 MOV R3, 0x6000 ;  /* 0x000060000003b802 */ /* 0x000fe20000000f00 */
[----:B------:R-:W-:Y:S01]  /*2400*/  ULEA UR21, UR11, UR24, 0x3 ;  /* 0x000000180b157291 */ /* 0x000fe2000f8e18ff */
[----:B--23--:R-:W-:Y:S11]  /*2410*/  @P0 BRA `(.L_x_31) ;  /* 0x0000000000100947 */ /* 0x00cff60003800000 */
[----:B--2---:R-:W-:Y:S04]  /*2420*/  MOV R0, UR23 ;  /* 0x0000001700007c02 */ /* 0x004fe80008000f00 */
[----:B------:R-:W-:Y:S04]  /*2430*/  SHF.L.U32 R5, R0, 0x1f, RZ ;  /* 0x0000001f00057819 */ /* 0x000fe800000006ff */
[----:B------:R-:W2:Y:S02]  /*2440*/  SYNCS.PHASECHK.TRANS64.TRYWAIT P0, [UR21+0x80], R5 ;  /* 0x00008005ff0075a7 */ /* 0x000ea40008001115 */
[----:B--2---:R-:W-:Y:S05]  /*2450*/  @!P0 BRA `(.L_x_32) ;  /* 0x0000007c00348947 */ /* 0x004fea0003800000 */
.L_x_31:
[----:B------:R3:W-:Y:S01]  /*2460*/  @!P3 SYNCS.ARRIVE.TRANS64 RZ, [UR21], R3 ;  /* 0x00000003ffffb9a7 */ /* 0x0007e20008000015 */
[----:B------:R-:W-:Y:S04]  /*2470*/  ULOP3.LUT UR8, UR38, 0x2, URZ, 0xfc, !UPT ;  /* 0x0000000226087892 */ /* 0x000fe8000f8efcff */
[----:B------:R-:W-:Y:S09]  /*2480*/  UISETP.NE.AND UP0, UPT, UR8, 0x2, UPT ;  /* 0x000000020800788c */ /* 0x000ff2000bf05270 */
[----:B------:R-:W-:Y:S05]  /*2490*/  BRA.U UP0, `(.L_x_33) ;  /* 0x0000000100047547 */ /* 0x000fea000b800000 */
[----:B-1--4-:R-:W-:Y:S05]  /*24a0*/  BPT.TRAP 0x1 ;  /* 0x000000040000795c */ /* 0x012fea0000300000 */
.L_x_33:
[----:B------:R-:W-:Y:S04]  /*24b0*/  BSSY.RECONVERGENT B0, `(.L_x_34) ;  /* 0x0000003000007945 */ /* 0x000fe80003800200 */
[----:B------:R-:W-:Y:S05]  /*24c0*/  @P2 BRA `(.L_x_35) ;  /* 0x0000000000042947 */ /* 0x000fea0003800000 */
[----:B-1--4-:R-:W-:Y:S05]  /*24d0*/  BPT.TRAP 0x1 ;  /* 0x000000040000795c */ /* 0x012fea0000300000 */
.L_x_35:
[----:B-1--4-:R-:W-:Y:S05]  /*24e0*/  BSYNC.RECONVERGENT B0 ;  /* 0x0000000000007941 */ /* 0x012fea0003800200 */
.L_x_34:
        /* <DEDUP_REMOVED lines=12> */
[----:B------:R-:W-:Y:S01]  /*25b0*/  ULEA UR22, UR11, UR24, 0xc ;  /* 0x000000180b167291 */ /* 0x000fe2000f8e60ff */
[----:B---3--:R-:W-:Y:S01]  /*25c0*/  SHF.L.U32 R3, R0, 0x1f, RZ ;  /* 0x0000001f00037819 */ /* 0x008fe200000006ff */
[----:B------:R-:W-:Y:S02]  /*25d0*/  ULOP3.LUT UR33, UR21, 0xfefffff8, URZ, 0xc0, !UPT ;  /* 0xfefffff815217892 */ /* 0x000fe4000f8ec0ff */
[----:B------:R-:W-:Y:S01]  /*25e0*/  UIADD3.X UR29, UPT, UPT, URZ, UR43, URZ, UP1, !UPT ;  /* 0x0000002bff1d7290 */ /* 0x000fe20008ffe4ff */
[----:B------:R1:W2:Y:S01]  /*25f0*/  SYNCS.PHASECHK.TRANS64.TRYWAIT P0, [UR8+0x80], R3 ;  /* 0x00008003ff0075a7 */ /* 0x0002a20008001108 */
[----:B------:R-:W-:Y:S02]  /*2600*/  UIMAD.WIDE.U32 UR8, UR35, UR16, URZ ;  /* 0x00000010230872a5 */ /* 0x000fe4000f8e00ff */
[----:B------:R-:W-:Y:S02]  /*2610*/  UIADD3 UR32, UPT, UPT, UR32, 0x8400, URZ ;  /* 0x0000840020207890 */ /* 0x000fe4000fffe0ff */
        /* <DEDUP_REMOVED lines=11> */
[----:B------:R-:W-:Y:S02]  /*26d0*/  UIADD3.X UR27, UPT, UPT, URZ, UR43, URZ, UP0, !UPT ;  /* 0x0000002bff1b7290 */ /* 0x000fe400087fe4ff */
[----:B------:R-:W-:Y:S01]  /*26e0*/  UIMAD UR9, UR18, UR8, UR9 ;  /* 0x00000008120972a4 */ /* 0x000fe2000f8e0209 */
[----:B------:R-:W-:Y:S01]  /*26f0*/  UMOV UR40, 0x0 ;  /* 0x0000000000287882 */ /* 0x000fe20000000000 */
[----:B------:R-:W-:Y:S01]  /*2700*/  UMOV UR41, 0x10000000 ;  /* 0x1000000000297882 */ /* 0x000fe20000000000 */
[----:B------:R-:W-:Y:S01]  /*2710*/  UIADD3 UR8, UPT, UPT, UR22, 0x28400, URZ ;  /* 0x0002840016087890 */ /* 0x000fe2000fffe0ff */
[----:B------:R-:W-:Y:S01]  /*2720*/  UTMALDG.2D.2CTA [UR32], [UR28], desc[UR40] ;  /* 0x000028201c0075b4 */ /* 0x000fe20008209000 */
[----:B------:R-:W-:Y:S02]  /*2730*/  UIMAD UR12, UR9, UR7, UR5 ;  /* 0x00000007090c72a4 */ /* 0x000fe4000f8e0205 */
[----:B------:R-:W-:Y:S01]  /*2740*/  UPRMT UR21, UR21, 0x5410, URZ ;  /* 0x0000541015157896 */ /* 0x000fe200080000ff */
[----:B------:R-:W-:Y:S01]  /*2750*/  UMOV UR9, UR33 ;  /* 0x0000002100097c82 */ /* 0x000fe20008000000 */
[----:B------:R-:W-:Y:S04]  /*2760*/  UIADD3 UR15, UPT, UPT, UR15, 0x1, URZ ;  /* 0x000000010f0f7890 */ /* 0x000fe8000fffe0ff */
[----:B------:R-:W-:Y:S03]  /*2770*/  UISETP.NE.AND UP0, UPT, UR15, UR36, UPT ;  /* 0x000000240f00728c */ /* 0x000fe6000bf05270 */
[----:B------:R3:W-:Y:S02]  /*2780*/  UTMALDG.4D.IM2COL.2CTA [UR8], [UR26], UR21, desc[UR40] ;  /* 0x000028081a0073b4 */ /* 0x0007e40008259015 */
[----:B---3--:R-:W-:Y:S04]  /*2790*/  UMOV UR11, UR25 ;  /* 0x00000019000b7c82 */ /* 0x008fe80008000000 */
[----:B-1----:R-:W-:Y:S05]  /*27a0*/  BRA.U UP0, `(.L_x_36) ;  /* 0xfffffffd00107547 */ /* 0x002fea000b83ffff */
.L_x_30:
[----:B------:R-:W-:Y:S01]  /*27b0*/  SHF.L.U32 R3, R2, 0x1f, RZ ;  /* 0x0000001f02037819 */ /* 0x000fe200000006ff */
[----:B------:R-:W-:-:S03]  /*27c0*/  NOP ;  /* 0x0000000000007918 */ /* 0x000fc60000000000 */
[----:B--23--:R-:W2:Y:S02]  /*27d0*/  SYNCS.PHASECHK.TRANS64.TRYWAIT P0, [UR24+0x130], R3 ;  /* 0x00013003ff0075a7 */ /* 0x00cea40008001118 */
[----:B--2---:R-:W-:Y:S05]  /*27e0*/  @!P0 BRA `(.L_x_37) ;  /* 0x0000007800688947 */ /* 0x004fea0003800000 */
.L_x_133:
[----:B------:R-:W3:Y:S01]  /*27f0*/  LDS.128 R4, [UR24+0x170] ;  /* 0x00017018ff047984 */ /* 0x000ee20008000c00 */
[----:B------:R-:W-:Y:S02]  /*2800*/  UIADD3 UR4, UPT, UPT, UR24, 0x138, URZ ;  /* 0x0000013818047890 */ /* 0x000fe4000fffe0ff */
[----:B------:R-:W-:Y:S01]  /*2810*/  UISETP.GE.AND UP0, UPT, UR39, 0x1, UPT ;  /* 0x000000012700788c */ /* 0x000fe2000bf06270 */
[----:B------:R-:W-:Y:S01]  /*2820*/  @!PT LDS RZ, [RZ] ;  /* 0x00000000fffff984 */ /* 0x000fe20000000800 */
[----:B------:R-:W-:Y:S01]  /*2830*/  @!PT LDS RZ, [RZ] ;  /* 0x00000000fffff984 */ /* 0x000fe20000000800 */
[----:B------:R-:W-:Y:S01]  /*2840*/  @!PT LDS RZ, [RZ] ;  /* 0x00000000fffff984 */ /* 0x000fe20000000800 */
[----:B------:R-:W-:Y:S01]  /*2850*/  @!PT LDS RZ, [RZ] ;  /* 0x00000000fffff984 */ /* 0x000fe20000000800 */
[----:B------:R4:W-:Y:S06]  /*2860*/  MEMBAR.ALL.CTA ;  /* 0x0000000000007992 */ /* 0x0009ec0000008000 */
[----:B----4-:R-:W4:Y:S01]  /*2870*/  FENCE.VIEW.ASYNC.S ;  /* 0x00000000000073c6 */ /* 0x010f220000000000 */
[----:B------:R-:W-:-:S09]  /*2880*/  UPRMT UR4, URZ, 0x654, UR4 ;  /* 0x00000654ff047896 */ /* 0x000fd20008000004 */
[----:B----4-:R-:W-:Y:S01]  /*2890*/  SYNCS.ARRIVE.TRANS64.RED.A1T0 RZ, [UR4], RZ ;  /* 0x000000ffffff79a7 */ /* 0x010fe20008100404 */
[----:B---3--:R-:W-:-:S13]  /*28a0*/  LOP3.LUT P0, RZ, R6, 0x1, RZ, 0xc0, !PT ;  /* 0x0000000106ff7812 */ /* 0x008fda000780c0ff */
[----:B------:R-:W-:Y:S01]  /*28b0*/  VOTEU.ANY UP1, P0 ;  /* 0x0000000000ff7886 */ /* 0x000fe20000020100 */
[----:B------:R-:W-:-:S13]  /*28c0*/  PLOP3.LUT P0, PT, PT, PT, UP1, 0x80, 0x8 ;  /* 0x000000000008781c */ /* 0x000fda0003f0f018 */
[----:B--2---:R-:W-:Y:S02]  /*28d0*/  @P0 MOV R0, R4 ;  /* 0x0000000400000202 */ /* 0x004fe40000000f00 */
[----:B------:R-:W-:Y:S02]  /*28e0*/  @P0 LOP3.LUT R4, R5, 0xffff, RZ, 0xc0, !PT ;  /* 0x0000ffff05040812 */ /* 0x000fe400078ec0ff */
[----:B------:R-:W-:Y:S02]  /*28f0*/  @P0 R2UR UR6, R0 ;  /* 0x00000000000602ca */ /* 0x000fe400000e0000 */
[----:B------:R-:W-:-:S11]  /*2900*/  @P0 R2UR UR5, R4 ;  /* 0x00000000040502ca */ /* 0x000fd600000e0000 */
[----:B------:R-:W-:Y:S02]  /*2910*/  @UP1 UMOV UR45, UR6 ;  /* 0x00000006002d1c82 */ /* 0x000fe40008000000 */
[----:B------:R-:W-:Y:S01]  /*2920*/  @UP1 UMOV UR44, UR5 ;  /* 0x00000005002c1c82 */ /* 0x000fe20008000000 */
[----:B------:R-:W-:Y:S05]  /*2930*/  BRA.U !UP0, `(.L_x_38) ;  /* 0x0000000108d47547 */ /* 0x000fea000b800000 */
[----:B------:R-:W1:Y:S01]  /*2940*/  LDCU.128 UR16, c[0x0][0xb10] ;  /* 0x00016200ff1077ac */ /* 0x000e620008000c00 */
[----:B------:R-:W2:Y:S01]  /*2950*/  LDCU UR21, c[0x0][0xb20] ;  /* 0x00016400ff1577ac */ /* 0x000ea20008000800 */
[----:B------:R-:W3:Y:S01]  /*2960*/  LDCU UR20, c[0x0][0xb0c] ;  /* 0x00016180ff1477ac */ /* 0x000ee20008000800 */
[----:B------:R-:W4:Y:S01]  /*2970*/  LDCU.64 UR8, c[0x0][0xb28] ;  /* 0x00016500ff0877ac */ /* 0x000f220008000a00 */
[----:B------:R-:W-:Y:S02]  /*2980*/  UISETP.NE.AND UP3, UPT, UR39, 0x1, UPT ;  /* 0x000000012700788c */ /* 0x000fe4000bf65270 */
[----:B-1----:R-:W-:Y:S02]  /*2990*/  UIMAD.WIDE.U32 UR4, UR48, UR19, URZ ;  /* 0x00000013300472a5 */ /* 0x002fe4000f8e00ff */
[----:B------:R-:W-:Y:S02]  /*29a0*/  UIMAD.WIDE.U32 UR6, UR49, UR16, URZ ;  /* 0x00000010310672a5 */ /* 0x000fe4000f8e00ff */
[----:B------:R-:W-:-:S02]  /*29b0*/  UISETP.NE.AND UP0, UPT, UR18, 0x1, UPT ;  /* 0x000000011200788c */ /* 0x000fc4000bf05270 */
[----:B------:R-:W-:Y:S01]  /*29c0*/  UIMAD.WIDE.U32 UR12, UR44, UR19, URZ ;  /* 0x000000132c0c72a5 */ /* 0x000fe2000f8e00ff */
[----:B------:R-:W-:Y:S01]  /*29d0*/  UMOV UR4, UR5 ;  /* 0x0000000500047c82 */ /* 0x000fe20008000000 */
[----:B---3--:R-:W-:Y:S02]  /*29e0*/  UISETP.NE.AND UP2, UPT, UR20, 0x1, UPT ;  /* 0x000000011400788c */ /* 0x008fe4000bf45270 */
[----:B--2---:R-:W-:Y:S02]  /*29f0*/  USHF.R.U32.HI UR5, URZ, UR21, UR4 ;  /* 0x00000015ff057299 */ /* 0x004fe40008011604 */
[----:B------:R-:W-:Y:S01]  /*2a00*/  UIMAD.WIDE.U32 UR14, UR45, UR16, URZ ;  /* 0x000000102d0e72a5 */ /* 0x000fe2000f8e00ff */
[----:B------:R-:W-:Y:S01]  /*2a10*/  UMOV UR4, UR7 ;  /* 0x0000000700047c82 */ /* 0x000fe20008000000 */
[----:B------:R-:W-:Y:S02]  /*2a20*/  USEL UR5, UR48, UR5, !UP0 ;  /* 0x0000000530057287 */ /* 0x000fe4000c000000 */
[----:B------:R-:W-:-:S02]  /*2a30*/  USHF.R.U32.HI UR4, URZ, UR17, UR4 ;  /* 0x00000011ff047299 */ /* 0x000fc40008011604 */
[----:B----4-:R-:W-:Y:S02]  /*2a40*/  UIMAD.WIDE.U32 UR10, UR5, UR8, URZ ;  /* 0x00000008050a72a5 */ /* 0x010fe4000f8e00ff */
[----:B------:R-:W-:Y:S01]  /*2a50*/  USEL UR6, UR49, UR4, !UP2 ;  /* 0x0000000431067287 */ /* 0x000fe2000d000000 */
[----:B------:R-:W-:Y:S02]  /*2a60*/  UMOV UR14, UR15 ;  /* 0x0000000f000e7c82 */ /* 0x000fe40008000000 */
[----:B------:R-:W-:Y:S01]  /*2a70*/  UMOV UR4, UR13 ;  /* 0x0000000d00047c82 */ /* 0x000fe20008000000 */
[----:B------:R-:W-:Y:S01]  /*2a80*/  UIMAD.WIDE.U32 UR12, UR6, UR8, URZ ;  /* 0x00000008060c72a5 */ /* 0x000fe2000f8e00ff */
[----:B------:R-:W-:Y:S01]  /*2a90*/  UMOV UR10, UR11 ;  /* 0x0000000b000a7c82 */ /* 0x000fe20008000000 */
[----:B------:R-:W-:Y:S02]  /*2aa0*/  USHF.R.U32.HI UR4, URZ, UR21, UR4 ;  /* 0x00000015ff047299 */ /* 0x000fe40008011604 */
[----:B------:R-:W-:-:S03]  /*2ab0*/  @UP3 USHF.R.U32.HI UR5, URZ, UR9, UR10 ;  /* 0x00000009ff053299 */ /* 0x000fc6000801160a */
[----:B------:R-:W-:Y:S01]  /*2ac0*/  UMOV UR12, UR13 ;  /* 0x0000000d000c7c82 */ /* 0x000fe20008000000 */
[----:B------:R-:W-:Y:S02]  /*2ad0*/  USHF.R.U32.HI UR17, URZ, UR17, UR14 ;  /* 0x00000011ff117299 */ /* 0x000fe4000801160e */
[----:B------:R-:W-:Y:S02]  /*2ae0*/  USEL UR4, UR44, UR4, !UP0 ;  /* 0x000000042c047287 */ /* 0x000fe4000c000000 */
[----:B------:R-:W-:Y:S02]  /*2af0*/  @UP3 USHF.R.U32.HI UR6, URZ, UR9, UR12 ;  /* 0x00000009ff063299 */ /* 0x000fe4000801160c */
[----:B------:R-:W-:Y:S02]  /*2b00*/  UIMAD UR7, UR39, UR5, URZ ;  /* 0x00000005270772a4 */ /* 0x000fe4000f8e02ff */
[----:B------:R-:W-:Y:S02]  /*2b10*/  USEL UR5, UR45, UR17, !UP2 ;  /* 0x000000112d057287 */ /* 0x000fe4000d000000 */
[----:B------:R-:W-:-:S02]  /*2b20*/  UIMAD UR12, UR39, UR6, URZ ;  /* 0x00000006270c72a4 */ /* 0x000fc4000f8e02ff */
[----:B------:R-:W-:Y:S02]  /*2b30*/  UISETP.GE.AND UP0, UPT, UR4, UR7, UPT ;  /* 0x000000070400728c */ /* 0x000fe4000bf06270 */
[----:B------:R-:W-:Y:S02]  /*2b40*/  UIMAD.WIDE.U32 UR10, UR4, UR8, URZ ;  /* 0x00000008040a72a5 */ /* 0x000fe4000f8e00ff */
[----:B------:R-:W-:Y:S02]  /*2b50*/  UISETP.GE.OR UP0, UPT, UR5, UR12, UP0 ;  /* 0x0000000c0500728c */ /* 0x000fe40008706670 */
[----:B------:R-:W-:Y:S02]  /*2b60*/  UIMAD.WIDE.U32 UR12, UR5, UR8, URZ ;  /* 0x00000008050c72a5 */ /* 0x000fe4000f8e00ff */
[----:B------:R-:W-:Y:S01]  /*2b70*/  UIADD3 UR10, UPT, UPT, -UR4, URZ, URZ ;  /* 0x000000ff040a7290 */ /* 0x000fe2000fffe1ff */
[----:B------:R-:W-:Y:S01]  /*2b80*/  UMOV UR8, UR11 ;  /* 0x0000000b00087c82 */ /* 0x000fe20008000000 */
[----:B------:R-:W-:-:S02]  /*2b90*/  UIADD3 UR11, UPT, UPT, -UR5, URZ, URZ ;  /* 0x000000ff050b7290 */ /* 0x000fc4000fffe1ff */
[----:B------:R-:W-:-:S03]  /*2ba0*/  USHF.R.U32.HI UR8, URZ, UR9, UR8 ;  /* 0x00000009ff087299 */ /* 0x000fc60008011608 */
[----:B------:R-:W-:Y:S01]  /*2bb0*/  @!UP0 UMOV UR7, UR13 ;  /* 0x0000000d00078c82 */ /* 0x000fe20008000000 */
[----:B------:R-:W-:Y:S02]  /*2bc0*/  UIMAD UR10, UR18, UR10, UR44 ;  /* 0x0000000a120a72a4 */ /* 0x000fe4000f8e022c */
[----:B------:R-:W-:Y:S02]  /*2bd0*/  USEL UR8, UR4, UR8, !UP3 ;  /* 0x0000000804087287 */ /* 0x000fe4000d800000 */
[----:B------:R-:W-:Y:S02]  /*2be0*/  @!UP0 USHF.R.U32.HI UR7, URZ, UR9, UR7 ;  /* 0x00000009ff078299 */ /* 0x000fe40008011607 */
[----:B------:R-:W-:Y:S02]  /*2bf0*/  UIADD3 UR9, UPT, UPT, -UR8, URZ, URZ ;  /* 0x000000ff08097290 */ /* 0x000fe4000fffe1ff */
[----:B------:R-:W-:Y:S02]  /*2c00*/  @!UP0 USEL UR7, UR5, UR7, !UP3 ;  /* 0x0000000705078287 */ /* 0x000fe4000d800000 */
[----:B------:R-:W-:-:S02]  /*2c10*/  UIMAD UR9, UR39, UR9, UR4 ;  /* 0x00000009270972a4 */ /* 0x000fc4000f8e0204 */
[----:B------:R-:W-:Y:S02]  /*2c20*/  @!UP0 UIADD3 UR8, UPT, UPT, UR8, -UR7, URZ ;  /* 0x8000000708088290 */ /* 0x000fe4000fffe0ff */
[----:B------:R-:W-:Y:S02]  /*2c30*/  @!UP0 UIMAD UR7, UR9, UR6, UR7 ;  /* 0x00000006090782a4 */ /* 0x000fe4000f8e0207 */
[----:B------:R-:W-:Y:S02]  /*2c40*/  @!UP0 UIMAD UR4, UR39, UR8, UR5 ;  /* 0x00000008270482a4 */ /* 0x000fe4000f8e0205 */
[----:B------:R-:W-:Y:S02]  /*2c50*/  UIMAD UR6, UR20, UR11, UR45 ;  /* 0x0000000b140672a4 */ /* 0x000fe4000f8e022d */
[----:B------:R-:W-:Y:S01]  /*2c60*/  UIMAD UR44, UR4, UR18, UR10 ;  /* 0x00000012042c72a4 */ /* 0x000fe2000f8e020a */
[----:B------:R-:W-:Y:S02]  /*2c70*/  @!UP0 UMOV UR5, UR7 ;  /* 0x0000000700058c82 */ /* 0x000fe40008000000 */
[----:B------:R-:W-:-:S12]  /*2c80*/  UIMAD UR45, UR5, UR20, UR6 ;  /* 0x00000014052d72a4 */ /* 0x000fd8000f8e0206 */
.L_x_38:
[----:B------:R-:W2:Y:S02]  /*2c90*/  LDCU UR4, c[0x0][0xb30] ;  /* 0x00016600ff0477ac */ /* 0x000ea40008000800 */
[----:B--2---:R-:W-:-:S09]  /*2ca0*/  UISETP.NE.AND UP0, UPT, UR4, 0x1, UPT ;  /* 0x000000010400788c */ /* 0x004fd2000bf05270 */
[----:B------:R-:W-:Y:S05]  /*2cb0*/  BRA.U UP0, `(.L_x_39) ;  /* 0x0000000100447547 */ /* 0x000fea000b800000 */
[----:B------:R-:W2:Y:S01]  /*2cc0*/  LDCU.128 UR8, c[0x0][0xb10] ;  /* 0x00016200ff0877ac */ /* 0x000ea20008000c00 */
[----:B------:R-:W3:Y:S01]  /*2cd0*/  LDCU UR12, c[0x0][0xb0c] ;  /* 0x00016180ff0c77ac */ /* 0x000ee20008000800 */
[----:B------:R-:W4:Y:S01]  /*2ce0*/  LDCU UR13, c[0x0][0xb20] ;  /* 0x00016400ff0d77ac */ /* 0x000f220008000800 */
[----:B--2---:R-:W-:Y:S02]  /*2cf0*/  UIMAD.WIDE.U32 UR6, UR45, UR8, URZ ;  /* 0x000000082d0672a5 */ /* 0x004fe4000f8e00ff */
[----:B------:R-:W-:Y:S02]  /*2d00*/  UIMAD.WIDE.U32 UR4, UR44, UR11, URZ ;  /* 0x0000000b2c0472a5 */ /* 0x000fe4000f8e00ff */
[----:B---3--:R-:W-:Y:S02]  /*2d10*/  UISETP.NE.AND UP2, UPT, UR12, 0x1, UPT ;  /* 0x000000010c00788c */ /* 0x008fe4000bf45270 */
[----:B------:R-:W-:Y:S01]  /*2d20*/  UISETP.NE.AND UP0, UPT, UR10, 0x1, UPT ;  /* 0x000000010a00788c */ /* 0x000fe2000bf05270 */
[----:B------:R-:W-:-:S02]  /*2d30*/  UMOV UR6, UR7 ;  /* 0x0000000700067c82 */ /* 0x000fc40008000000 */
[----:B------:R-:W-:Y:S01]  /*2d40*/  UMOV UR4, UR5 ;  /* 0x0000000500047c82 */ /* 0x000fe20008000000 */
[----:B------:R-:W-:Y:S02]  /*2d50*/  USHF.R.U32.HI UR6, URZ, UR9, UR6 ;  /* 0x00000009ff067299 */ /* 0x000fe40008011606 */
[----:B----4-:R-:W-:Y:S02]  /*2d60*/  USHF.R.U32.HI UR4, URZ, UR13, UR4 ;  /* 0x0000000dff047299 */ /* 0x010fe40008011604 */
[----:B------:R-:W-:Y:S02]  /*2d70*/  USEL UR5, UR45, UR6, !UP2 ;  /* 0x000000062d057287 */ /* 0x000fe4000d000000 */
[----:B------:R-:W-:-:S04]  /*2d80*/  USEL UR4, UR44, UR4, !UP0 ;  /* 0x000000042c047287 */ /* 0x000fc8000c000000 */
[----:B------:R-:W-:Y:S02]  /*2d90*/  UIADD3 UR6, UPT, UPT, UR5, -UR4, URZ ;  /* 0x8000000405067290 */ /* 0x000fe4000fffe0ff */
[----:B------:R-:W-:Y:S02]  /*2da0*/  UIADD3 UR4, UPT, UPT, -UR5, UR4, URZ ;  /* 0x0000000405047290 */ /* 0x000fe4000fffe1ff */
[----:B------:R-:W-:Y:S02]  /*2db0*/  UIMAD UR44, UR6, UR10, UR44 ;  /* 0x0000000a062c72a4 */ /* 0x000fe4000f8e022c */
[----:B------:R-:W-:-:S12]  /*2dc0*/  UIMAD UR45, UR4, UR12, UR45 ;  /* 0x0000000c042d72a4 */ /* 0x000fd8000f8e022d */
.L_x_39:
[----:B------:R-:W-:Y:S02]  /*2dd0*/  R2UR UR5, R172 ;  /* 0x00000000ac0572ca */ /* 0x000fe400000e0000 */
[----:B------:R-:W-:Y:S02]  /*2de0*/  R2UR UR4, R171 ;  /* 0x00000000ab0472ca */ /* 0x000fe400000e0000 */
[----:B------:R-:W-:Y:S02]  /*2df0*/  PLOP3.LUT P1, PT, PT, PT, PT, 0x80, 0x8 ;  /* 0x000000000008781c */ /* 0x000fe40003f2f070 */
[----:B------:R-:W-:-:S07]  /*2e00*/  LOP3.LUT R2, R2, 0x1, RZ, 0x3c, !PT ;  /* 0x0000000102027812 */ /* 0x000fce00078e3cff */
[----:B------:R-:W-:Y:S02]  /*2e10*/  UIADD3 UR29, UPT, UPT, UR45, UR5, URZ ;  /* 0x000000052d1d7290 */ /* 0x000fe4000fffe0ff */
[----:B------:R-:W-:Y:S01]  /*2e20*/  UIADD3 UR26, UPT, UPT, UR44, UR4, URZ ;  /* 0x000000042c1a7290 */ /* 0x000fe2000fffe0ff */
[----:B------:R-:W-:Y:S11]  /*2e30*/  BRA.U UP1, `(.L_x_40) ;  /* 0xffffffe901a47547 */ /* 0x000ff6000b83ffff */
[----:B------:R-:W-:Y:S01]  /*2e40*/  UIADD3 UR24, UPT, UPT, UR24, 0x80, URZ ;  /* 0x0000008018187890 */ /* 0x000fe2000fffe0ff */
[----:B------:R-:W-:-:S03]  /*2e50*/  MOV R3, UR23 ;  /* 0x0000001700037c02 */ /* 0x000fc60008000f00 */
[----:B------:R-:W-:Y:S01]  /*2e60*/  ULEA UR4, UR25, UR24, 0x3 ;  /* 0x0000001819047291 */ /* 0x000fe2000f8e18ff */
[----:B------:R-:W-:-:S08]  /*2e70*/  SHF.L.U32 R3, R3, 0x1f, RZ ;  /* 0x0000001f03037819 */ /* 0x000fd000000006ff */
[----:B------:R-:W2:Y:S02]  /*2e80*/  SYNCS.PHASECHK.TRANS64.TRYWAIT P0, [UR4], R3 ;  /* 0x00000003ff0075a7 */ /* 0x000ea40008001104 */
[----:B--2---:R-:W-:Y:S05]  /*2e90*/  @!P0 BRA `(.L_x_41) ;  /* 0x0000007000d48947 */ /* 0x004fea0003800000 */
.L_x_135:
[----:B------:R-:W-:-:S04]  /*2ea0*/  UIADD3 UR4, UPT, UPT, UR25, 0x1, URZ ;  /* 0x0000000119047890 */ /* 0x000fc8000fffe0ff */
[----:B------:R-:W-:-:S04]  /*2eb0*/  UISETP.NE.AND UP0, UPT, UR4, 0x10, UPT ;  /* 0x000000100400788c */ /* 0x000fc8000bf05270 */
[----:B------:R-:W-:Y:S02]  /*2ec0*/  USEL UR5, URZ, 0x1, UP0 ;  /* 0x00000001ff057887 */ /* 0x000fe40008000000 */
[----:B------:R-:W-:Y:S02]  /*2ed0*/  USEL UR4, UR4, URZ, UP0 ;  /* 0x000000ff04047287 */ /* 0x000fe40008000000 */
[----:B------:R-:W-:Y:S02]  /*2ee0*/  ULOP3.LUT UR6, UR23, UR5, URZ, 0x3c, !UPT ;  /* 0x0000000517067292 */ /* 0x000fe4000f8e3cff */
[----:B------:R-:W-:-:S04]  /*2ef0*/  ULEA UR5, UR4, UR24, 0x3 ;  /* 0x0000001804057291 */ /* 0x000fc8000f8e18ff */
[----:B--2---:R-:W-:-:S04]  /*2f00*/  MOV R3, UR6 ;  /* 0x0000000600037c02 */ /* 0x004fc80008000f00 */
[----:B------:R-:W-:-:S04]  /*2f10*/  SHF.L.U32 R3, R3, 0x1f, RZ ;  /* 0x0000001f03037819 */ /* 0x000fc800000006ff */
[----:B------:R-:W2:Y:S02]  /*2f20*/  SYNCS.PHASECHK.TRANS64.TRYWAIT P0, [UR5], R3 ;  /* 0x00000003ff0075a7 */ /* 0x000ea40008001105 */
[----:B--2---:R-:W-:Y:S05]  /*2f30*/  @!P0 BRA `(.L_x_42) ;  /* 0x0000007000c48947 */ /* 0x004fea0003800000 */
.L_x_137:
        /* <DEDUP_REMOVED lines=10> */
.L_x_139:
        /* <DEDUP_REMOVED lines=10> */
.L_x_141:
        /* <DEDUP_REMOVED lines=10> */
.L_x_143:
        /* <DEDUP_REMOVED lines=10> */
.L_x_145:
        /* <DEDUP_REMOVED lines=10> */
.L_x_147:
        /* <DEDUP_REMOVED lines=10> */
.L_x_149:
        /* <DEDUP_REMOVED lines=10> */
.L_x_151:
        /* <DEDUP_REMOVED lines=10> */
.L_x_153:
        /* <DEDUP_REMOVED lines=10> */
.L_x_155:
        /* <DEDUP_REMOVED lines=10> */
.L_x_157:
        /* <DEDUP_REMOVED lines=10> */
.L_x_159:
        /* <DEDUP_REMOVED lines=10> */
.L_x_161:
        /* <DEDUP_REMOVED lines=10> */
.L_x_163:
[----:B------:R-:W-:-:S04]  /*3760*/  UIADD3 UR4, UPT, UPT, UR4, 0x1, URZ ;  /* 0x0000000104047890 */ /* 0x000fc8000fffe0ff */
[----:B------:R-:W-:-:S04]  /*3770*/  UISETP.NE.AND UP0, UPT, UR4, 0x10, UPT ;  /* 0x000000100400788c */ /* 0x000fc8000bf05270 */
[----:B------:R-:W-:Y:S02]  /*3780*/  USEL UR5, URZ, 0x1, UP0 ;  /* 0x00000001ff057887 */ /* 0x000fe40008000000 */
[----:B------:R-:W-:Y:S02]  /*3790*/  USEL UR4, UR4, URZ, UP0 ;  /* 0x000000ff04047287 */ /* 0x000fe40008000000 */
[----:B------:R-:W-:Y:S02]  /*37a0*/  ULOP3.LUT UR5, UR6, UR5, URZ, 0x3c, !UPT ;  /* 0x0000000506057292 */ /* 0x000fe4000f8e3cff */
[----:B------:R-:W-:-:S04]  /*37b0*/  ULEA UR4, UR4, UR24, 0x3 ;  /* 0x0000001804047291 */ /* 0x000fc8000f8e18ff */
[----:B------:R-:W-:Y:S02]  /*37c0*/  IMAD.U32 R2, RZ, RZ, UR5 ;  /* 0x00000005ff027e24 */ /* 0x000fe4000f8e00ff */
[----:B--2---:R-:W-:-:S03]  /*37d0*/  MOV R0, UR4 ;  /* 0x0000000400007c02 */ /* 0x004fc60008000f00 */
[----:B------:R-:W-:-:S07]  /*37e0*/  SHF.L.U32 R3, R2, 0x1f, RZ ;  /* 0x0000001f02037819 */ /* 0x000fce00000006ff */
.L_x_56:
[----:B--2---:R2:W3:Y:S02]  /*37f0*/  SYNCS.PHASECHK.TRANS64.TRYWAIT P0, [R0+URZ], R3 ;  /* 0x00000003000075a7 */ /* 0x0044e400080011ff */
[----:B---3--:R-:W-:Y:S05]  /*3800*/  @!P0 NANOSLEEP.SYNCS 0x989680 ;  /* 0x009896800000895d */ /* 0x008fea0003900000 */
[----:B------:R-:W3:Y:S02]  /*3810*/  @!P0 SYNCS.PHASECHK.TRANS64 P0, [R0+URZ], R3 ;  /* 0x00000003000085a7 */ /* 0x000ee400080010ff */
[----:B-1-3--:R-:W-:Y:S05]  /*3820*/  @P0 EXIT ;  /* 0x000000000000094d */ /* 0x00afea0003800000 */
[----:B------:R-:W-:Y:S05]  /*3830*/  BRA `(.L_x_56) ;  /* 0xfffffffc00ec7947 */ /* 0x000fea000383ffff */
.L_x_22:
[----:B------:R-:W-:-:S04]  /*3840*/  UISETP.NE.AND UP0, UPT, UR40, URZ, UPT ;  /* 0x000000ff2800728c */ /* 0x000fc8000bf05270 */
[----:B------:R-:W-:-:S09]  /*3850*/  UISETP.NE.OR UP0, UPT, UR18, 0x1, UP0 ;  /* 0x000000011200788c */ /* 0x000fd20008705670 */
[----:B------:R-:W-:Y:S05]  /*3860*/  BRA.U UP0, `(.L_x_57) ;  /* 0x0000000100b07547 */ /* 0x000fea000b800000 */
[----:B------:R-:W-:Y:S01]  /*3870*/  UMOV UR4, 0x400 ;  /* 0x0000040000047882 */ /* 0x000fe20000000000 */
[----:B------:R-:W-:Y:S01]  /*3880*/  HFMA2 R2, -RZ, RZ, 0, 5.9604644775390625e-08 ;  /* 0x00000001ff027431 */ /* 0x000fe200000001ff */
[----:B------:R-:W-:Y:S01]  /*3890*/  ULEA UR4, UR40, UR4, 0x18 ;  /* 0x0000000428047291 */ /* 0x000fe2000f8ec0ff */
[----:B------:R-:W-:Y:S01]  /*38a0*/  ISETP.GE.U32.AND P0, PT, R3, 0x2, PT ;  /* 0x000000020300780c */ /* 0x000fe20003f06070 */
[----:B------:R-:W-:Y:S02]  /*38b0*/  IMAD.MOV.U32 R8, RZ, RZ, RZ ;  /* 0x000000ffff087224 */ /* 0x000fe400078e00ff */
[----:B------:R-:W-:Y:S02]  /*38c0*/  UIADD3 UR5, UPT, UPT, UR4, 0x138, URZ ;  /* 0x0000013804057890 */ /* 0x000fe4000fffe0ff */
[----:B------:R-:W-:Y:S02]  /*38d0*/  UIADD3 UR8, UPT, UPT, UR4, 0x130, URZ ;  /* 0x0000013004087890 */ /* 0x000fe4000fffe0ff */
[----:B------:R-:W-:-:S12]  /*38e0*/  UPRMT UR5, URZ, 0x654, UR5 ;  /* 0x00000654ff057896 */ /* 0x000fd80008000005 */
.L_x_60:
[----:B------:R-:W-:Y:S01]  /*38f0*/  SHF.L.U32 R7, R2, 0x1f, RZ ;  /* 0x0000001f02077819 */ /* 0x000fe200000006ff */
[----:B------:R-:W-:Y:S02]  /*3900*/  IMAD.U32 R4, RZ, RZ, UR8 ;  /* 0x00000008ff047e24 */ /* 0x000fe4000f8e00ff */
[----:B------:R-:W-:Y:S01]  /*3910*/  @!P0 IMAD.MOV.U32 R5, RZ, RZ, 0x10 ;  /* 0x00000010ff058424 */ /* 0x000fe200078e00ff */
[----:B------:R-:W2:Y:S02]  /*3920*/  SYNCS.PHASECHK.TRANS64.TRYWAIT P1, [UR4+0x138], R7 ;  /* 0x00013807ff0075a7 */ /* 0x000ea40008021104 */
[----:B------:R-:W-:-:S04]  /*3930*/  PRMT R9, R3, 0x654, R4 ;  /* 0x0000065403097816 */ /* 0x000fc80000000004 */
[----:B------:R-:W-:Y:S01]  /*3940*/  SEL R0, R9, R0, !P0 ;  /* 0x0000000009007207 */ /* 0x000fe20004000000 */
[----:B--2---:R-:W-:Y:S06]  /*3950*/  @!P1 BRA `(.L_x_58) ;  /* 0x0000006c008c9947 */ /* 0x004fec0003800000 */
.L_x_165:
[----:B------:R-:W-:Y:S01]  /*3960*/  UIADD3 UR6, UPT, UPT, UR4, 0x170, URZ ;  /* 0x0000017004067890 */ /* 0x000fe2000fffe0ff */
[----:B------:R3:W-:Y:S01]  /*3970*/  @!P0 SYNCS.ARRIVE.TRANS64.RED RZ, [R0+URZ], R5 ;  /* 0x0000000500ff89a7 */ /* 0x0007e200080004ff */
[----:B------:R-:W-:Y:S01]  /*3980*/  UIADD3 UR7, UPT, UPT, UR4, 0x130, URZ ;  /* 0x0000013004077890 */ /* 0x000fe2000fffe0ff */
[----:B------:R-:W-:-:S08]  /*3990*/  LOP3.LUT R2, R2, 0x1, RZ, 0x3c, !PT ;  /* 0x0000000102027812 */ /* 0x000fd000078e3cff */
[----:B------:R-:W-:Y:S06]  /*39a0*/  UGETNEXTWORKID.BROADCAST [UR6], [UR7] ;  /* 0x00000000060073ca */ /* 0x000fec0008000100 */
[----:B---3--:R-:W-:-:S04]  /*39b0*/  SHF.L.U32 R5, R8, 0x1f, RZ ;  /* 0x0000001f08057819 */ /* 0x008fc800000006ff */
[----:B------:R-:W3:Y:S02]  /*39c0*/  SYNCS.PHASECHK.TRANS64.TRYWAIT P1, [UR4+0x130], R5 ;  /* 0x00013005ff0075a7 */ /* 0x000ee40008021104 */
[----:B---3--:R-:W-:Y:S05]  /*39d0*/  @!P1 BRA `(.L_x_59) ;  /* 0x0000006c00849947 */ /* 0x008fea0003800000 */
.L_x_167:
[----:B--2---:R-:W2:Y:S01]  /*39e0*/  LDS.128 R4, [UR4+0x170] ;  /* 0x00017004ff047984 */ /* 0x004ea20008000c00 */
[----:B------:R-:W-:Y:S01]  /*39f0*/  LOP3.LUT R8, R8, 0x1, RZ, 0x3c, !PT ;  /* 0x0000000108087812 */ /* 0x000fe200078e3cff */
[----:B------:R-:W-:Y:S01]  /*3a00*/  @!PT LDS RZ, [RZ] ;  /* 0x00000000fffff984 */ /* 0x000fe20000000800 */
[----:B------:R-:W-:Y:S01]  /*3a10*/  @!PT LDS RZ, [RZ] ;  /* 0x00000000fffff984 */ /* 0x000fe20000000800 */
[----:B------:R-:W-:Y:S01]  /*3a20*/  @!PT LDS RZ, [RZ] ;  /* 0x00000000fffff984 */ /* 0x000fe20000000800 */
[----:B------:R-:W-:Y:S01]  /*3a30*/  @!PT LDS RZ, [RZ] ;  /* 0x00000000fffff984 */ /* 0x000fe20000000800 */
[----:B------:R3:W-:Y:S06]  /*3a40*/  MEMBAR.ALL.CTA ;  /* 0x0000000000007992 */ /* 0x0007ec0000008000 */
[----:B---3--:R-:W3:Y:S02]  /*3a50*/  FENCE.VIEW.ASYNC.S ;  /* 0x00000000000073c6 */ /* 0x008ee40000000000 */
[----:B---3--:R-:W-:Y:S01]  /*3a60*/  SYNCS.ARRIVE.TRANS64.RED.A1T0 RZ, [UR5], RZ ;  /* 0x000000ffffff79a7 */ /* 0x008fe20008100405 */
[----:B--2---:R-:W-:-:S13]  /*3a70*/  LOP3.LUT P1, RZ, R6, 0x1, RZ, 0xc0, !PT ;  /* 0x0000000106ff7812 */ /* 0x004fda000782c0ff */
[----:B------:R-:W-:Y:S05]  /*3a80*/  @P1 BRA `(.L_x_60) ;  /* 0xfffffffc00981947 */ /* 0x000fea000383ffff */
[----:B------:R-:W-:-:S04]  /*3a90*/  SHF.L.U32 R0, R2, 0x1f, RZ ;  /* 0x0000001f02007819 */ /* 0x000fc800000006ff */
[----:B------:R-:W2:Y:S02]  /*3aa0*/  SYNCS.PHASECHK.TRANS64 P0, [UR4+0x138], R0 ;  /* 0x00013800ff0075a7 */ /* 0x000ea40008001004 */
[----:B-12---:R-:W-:Y:S05]  /*3ab0*/  @P0 EXIT ;  /* 0x000000000000094d */ /* 0x006fea0003800000 */
[----:B------:R-:W-:-:S07]  /*3ac0*/  MOV R0, UR4 ;  /* 0x0000000400007c02 */ /* 0x000fce0008000f00 */
.L_x_61:
[----:B-1----:R-:W-:-:S04]  /*3ad0*/  SHF.L.U32 R3, R2, 0x1f, RZ ;  /* 0x0000001f02037819 */ /* 0x002fc800000006ff */
[----:B------:R1:W2:Y:S03]  /*3ae0*/  SYNCS.PHASECHK.TRANS64.TRYWAIT P0, [R0+URZ+0x138], R3 ;  /* 0x00013803000075a7 */ /* 0x0002a600080011ff */
[----:B--2---:R-:W-:Y:S05]  /*3af0*/  @!P0 NANOSLEEP.SYNCS 0x989680 ;  /* 0x009896800000895d */ /* 0x004fea0003900000 */
[----:B------:R-:W2:Y:S02]  /*3b00*/  @!P0 SYNCS.PHASECHK.TRANS64 P0, [R0+URZ+0x138], R3 ;  /* 0x00013803000085a7 */ /* 0x000ea400080010ff */
[----:B--2---:R-:W-:Y:S05]  /*3b10*/  @P0 EXIT ;  /* 0x000000000000094d */ /* 0x004fea0003800000 */
[----:B------:R-:W-:Y:S05]  /*3b20*/  BRA `(.L_x_61) ;  /* 0xfffffffc00e87947 */ /* 0x000fea000383ffff */
.L_x_57:
[----:B------:R-:W-:Y:S05]  /*3b30*/  BRA.U UP4, `(.L_x_62) ;  /* 0x0000001104587547 */ /* 0x000fea000b800000 */
[----:B------:R-:W-:Y:S01]  /*3b40*/  UMOV UR5, 0x40 ;  /* 0x0000004000057882 */ /* 0x000fe20000000000 */
[----:B------:R-:W-:Y:S01]  /*3b50*/  NOP ;  /* 0x0000000000007918 */ /* 0x000fe20000000000 */
[----:B------:R-:W-:Y:S01]  /*3b60*/  ULEA UR5, UR40, UR5, 0x18 ;  /* 0x0000000528057291 */ /* 0x000fe2000f8ec0ff */
[----:B------:R-:W-:Y:S02]  /*3b70*/  UMOV UR6, 0x400 ;  /* 0x0000040000067882 */ /* 0x000fe40000000000 */
[----:B------:R-:W-:-:S06]  /*3b80*/  ULEA UR6, UR40, UR6, 0x18 ;  /* 0x0000000628067291 */ /* 0x000fcc000f8ec0ff */
[----:B------:R-:W2:Y:S02]  /*3b90*/  LDS.U8 R3, [UR5+0x1c] ;  /* 0x00001c05ff037984 */ /* 0x000ea40008000000 */
[----:B--2---:R-:W-:-:S13]  /*3ba0*/  ISETP.NE.AND P0, PT, R3, RZ, PT ;  /* 0x000000ff0300720c */ /* 0x004fda0003f05270 */
[----:B------:R-:W-:Y:S05]  /*3bb0*/  @P0 BRA `(.L_x_63) ;  /* 0x0000000400080947 */ /* 0x000fea0003800000 */
[----:B------:R-:W-:Y:S02]  /*3bc0*/  UISETP.NE.U32.AND UP1, UPT, UR33, 0x1, UPT ;  /* 0x000000012100788c */ /* 0x000fe4000bf25070 */
[----:B------:R-:W-:-:S07]  /*3bd0*/  UIADD3 UR7, UPT, UPT, UR5, 0x8, URZ ;  /* 0x0000000805077890 */ /* 0x000fce000fffe0ff */
[----:B------:R-:W-:Y:S05]  /*3be0*/  BRA.U !UP1, `(.L_x_64) ;  /* 0x00000001099c7547 */ /* 0x000fea000b800000 */
[----:B------:R-:W-:Y:S01]  /*3bf0*/  ELECT P0, URZ, PT ;  /* 0x0000000000ff782f */ /* 0x000fe20003800000 */
[----:B------:R-:W-:-:S12]  /*3c00*/  BSSY B0, `(.L_x_64) ;  /* 0x0000025000007945 */ /* 0x000fd80003800000 */
[----:B------:R-:W-:Y:S05]  /*3c10*/  @!P0 BRA `(.L_x_65) ;  /* 0x00000000008c8947 */ /* 0x000fea0003800000 */
[----:B------:R-:W-:-:S05]  /*3c20*/  UMOV UR4, 0x10 ;  /* 0x0000001000047882 */ /* 0x000fca0000000000 */
[----:B------:R-:W-:Y:S04]  /*3c30*/  DEPBAR.LE SB2, 0x36 ;  /* 0x0000ad800000791a */ /* 0x000fe80000000000 */
[----:B------:R-:W2:Y:S02]  /*3c40*/  UTCATOMSWS.2CTA.FIND_AND_SET.ALIGN UP0, UR4, UR4 ;  /* 0x00000004000475e3 */ /* 0x000ea40008200800 */
[----:B--2---:R-:W-:Y:S01]  /*3c50*/  MOV R10, UR4 ;  /* 0x00000004000a7c02 */ /* 0x004fe20008000f00 */
[----:B------:R-:W-:Y:S06]  /*3c60*/  BRA.U UP0, `(.L_x_66) ;  /* 0x0000000100187547 */ /* 0x000fec000b800000 */
.L_x_67:
[----:B------:R-:W-:Y:S05]  /*3c70*/  NANOSLEEP 0x64 ;  /* 0x000000640000795d */ /* 0x000fea0003800000 */
[----:B------:R-:W-:-:S05]  /*3c80*/  UMOV UR4, 0x10 ;  /* 0x0000001000047882 */ /* 0x000fca0000000000 */
[----:B------:R-:W-:Y:S04]  /*3c90*/  DEPBAR.LE SB2, 0x36 ;  /* 0x0000ad800000791a */ /* 0x000fe80000000000 */
[----:B------:R-:W2:Y:S02]  /*3ca0*/  UTCATOMSWS.2CTA.FIND_AND_SET.ALIGN UP0, UR4, UR4 ;  /* 0x00000004000475e3 */ /* 0x000ea40008200800 */
[----:B--2---:R-:W-:Y:S01]  /*3cb0*/  MOV R10, UR4 ;  /* 0x00000004000a7c02 */ /* 0x004fe20008000f00 */
[----:B------:R-:W-:Y:S05]  /*3cc0*/  BRA.U !UP0, `(.L_x_67) ;  /* 0xfffffffd08e87547 */ /* 0x000fea000b83ffff */
.L_x_66:
[----:B------:R-:W2:Y:S01]  /*3cd0*/  LDS R6, [UR5+0x10] ;  /* 0x00001005ff067984 */ /* 0x000ea20008000800 */
[----:B------:R-:W-:Y:S01]  /*3ce0*/  IMAD.U32 R3, RZ, RZ, UR6 ;  /* 0x00000006ff037e24 */ /* 0x000fe2000f8e00ff */
[----:B------:R-:W-:-:S03]  /*3cf0*/  MOV R4, UR32 ;  /* 0x0000002000047c02 */ /* 0x000fc60008000f00 */
[----:B------:R-:W-:Y:S01]  /*3d00*/  VIADD R3, R3, 0x180 ;  /* 0x0000018003037836 */ /* 0x000fe20000000000 */
[----:B--2---:R-:W-:-:S04]  /*3d10*/  SHF.L.U32 R6, R6, 0x1f, RZ ;  /* 0x0000001f06067819 */ /* 0x004fc800000006ff */
[----:B------:R-:W2:Y:S02]  /*3d20*/  SYNCS.PHASECHK.TRANS64.TRYWAIT P0, [UR5+0x8], R6 ;  /* 0x00000806ff0075a7 */ /* 0x000ea40008001105 */
[----:B--2---:R-:W-:Y:S05]  /*3d30*/  @P0 BRA `(.L_x_68) ;  /* 0x0000000000080947 */ /* 0x004fea0003800000 */
[----:B------:R-:W2:Y:S02]  /*3d40*/  SYNCS.PHASECHK.TRANS64.TRYWAIT P0, [UR5+0x8], R6 ;  /* 0x00000806ff0075a7 */ /* 0x000ea40008001105 */
[----:B--2---:R-:W-:Y:S05]  /*3d50*/  @!P0 BRA `(.L_x_69) ;  /* 0x0000006800bc8947 */ /* 0x004fea0003800000 */
.L_x_68:
[----:B------:R-:W-:Y:S01]  /*3d60*/  PRMT R4, R4, 0x654, R3 ;  /* 0x0000065404047816 */ /* 0x000fe20000000003 */
[----:B------:R-:W-:Y:S01]  /*3d70*/  HFMA2 R3, -RZ, RZ, 0, 5.9604644775390625e-08 ;  /* 0x00000001ff037431 */ /* 0x000fe200000001ff */
[----:B------:R-:W-:Y:S01]  /*3d80*/  UPRMT UR4, UR32, 0x654, UR7 ;  /* 0x0000065420047896 */ /* 0x000fe20008000007 */
[----:B------:R-:W-:Y:S02]  /*3d90*/  IMAD.MOV.U32 R7, RZ, RZ, 0xffff ;  /* 0x0000ffffff077424 */ /* 0x000fe400078e00ff */
[----:B--2---:R-:W-:Y:S02]  /*3da0*/  IMAD.MOV.U32 R6, RZ, RZ, 0x4 ;  /* 0x00000004ff067424 */ /* 0x004fe400078e00ff */
[----:B------:R-:W-:Y:S01]  /*3db0*/  IMAD.SHL.U32 R9, R10, 0x20, RZ ;  /* 0x000000200a097824 */ /* 0x000fe200078e00ff */
[----:B------:R-:W-:Y:S02]  /*3dc0*/  MOV R5, UR4 ;  /* 0x0000000400057c02 */ /* 0x000fe40008000f00 */
[-C--:B------:R-:W-:Y:S01]  /*3dd0*/  SHF.L.U32 R8, R7, R10.reuse, RZ ;  /* 0x0000000a07087219 */ /* 0x080fe200000006ff */
[----:B------:R2:W-:Y:S01]  /*3de0*/  SYNCS.ARRIVE.TRANS64.RED RZ, [UR4], R6 ;  /* 0x00000006ffff79a7 */ /* 0x0005e20008000404 */
[----:B------:R-:W-:Y:S01]  /*3df0*/  SHF.L.U32 R7, R3, R10, RZ ;  /* 0x0000000a03077219 */ /* 0x000fe200000006ff */
[----:B------:R2:W-:Y:S04]  /*3e00*/  STS [UR6+0x180], R9 ;  /* 0x00018009ff007988 */ /* 0x0005e80008000806 */
[----:B------:R2:W-:Y:S04]  /*3e10*/  STAS [R4.64], R10 ;  /* 0x0000000a04007dbd */ /* 0x0005e8000c0008ff */
[----:B------:R2:W-:Y:S04]  /*3e20*/  ATOMS.OR RZ, [UR5+0x14], R8 ;  /* 0x00001408ffff798c */ /* 0x0005e8000b000005 */
[----:B------:R2:W-:Y:S04]  /*3e30*/  ATOMS.OR RZ, [UR5+0x18], R7 ;  /* 0x00001807ffff798c */ /* 0x0005e8000b000005 */
[----:B------:R2:W-:Y:S02]  /*3e40*/  ATOMS.XOR RZ, [UR5+0x10], R3 ;  /* 0x00001003ffff798c */ /* 0x0005e4000b800005 */
.L_x_65:
[----:B-1----:R-:W-:Y:S05]  /*3e50*/  BSYNC B0 ;  /* 0x0000000000007941 */ /* 0x002fea0003800000 */
.L_x_64:
[----:B------:R-:W-:Y:S05]  /*3e60*/  BRA.U UP1, `(.L_x_70) ;  /* 0x00000001016c7547 */ /* 0x000fea000b800000 */
[----:B------:R-:W-:-:S03]  /*3e70*/  UMOV UR4, 0xffffffff ;  /* 0xffffffff00047882 */ /* 0x000fc60000000000 */
[----:B------:R-:W-:Y:S05]  /*3e80*/  BRA.DIV UR4, `(.L_x_71) ;  /* 0x0000006a04887947 */ /* 0x000fea000b800000 */
[----:B------:R-:W-:-:S13]  /*3e90*/  ELECT P0, URZ, PT ;  /* 0x0000000000ff782f */ /* 0x000fda0003800000 */
.L_x_170:
[----:B------:R-:W-:Y:S05]  /*3ea0*/  @!P0 BRA `(.L_x_70) ;  /* 0x00000000005c8947 */ /* 0x000fea0003800000 */
[----:B--2---:R-:W2:Y:S02]  /*3eb0*/  LDS R4, [UR5+0x10] ;  /* 0x00001005ff047984 */ /* 0x004ea40008000800 */
[----:B--2---:R-:W-:-:S04]  /*3ec0*/  SHF.L.U32 R4, R4, 0x1f, RZ ;  /* 0x0000001f04047819 */ /* 0x004fc800000006ff */
[----:B------:R-:W2:Y:S02]  /*3ed0*/  SYNCS.PHASECHK.TRANS64.TRYWAIT P0, [UR5+0x8], R4 ;  /* 0x00000804ff0075a7 */ /* 0x000ea40008001105 */
[----:B--2---:R-:W-:Y:S05]  /*3ee0*/  @P0 BRA `(.L_x_72) ;  /* 0x0000000000080947 */ /* 0x004fea0003800000 */
[----:B------:R-:W2:Y:S02]  /*3ef0*/  SYNCS.PHASECHK.TRANS64.TRYWAIT P0, [UR5+0x8], R4 ;  /* 0x00000804ff0075a7 */ /* 0x000ea40008001105 */
[----:B--2---:R-:W-:Y:S05]  /*3f00*/  @!P0 BRA `(.L_x_73) ;  /* 0x00000068008c8947 */ /* 0x004fea0003800000 */
.L_x_72:
[----:B------:R-:W3:Y:S01]  /*3f10*/  LDS R6, [UR6+0x180] ;  /* 0x00018006ff067984 */ /* 0x000ee20008000800 */
[----:B--2---:R-:W-:Y:S02]  /*3f20*/  HFMA2 R3, -RZ, RZ, 0, 5.9604644775390625e-08 ;  /* 0x00000001ff037431 */ /* 0x004fe400000001ff */
[----:B------:R-:W-:Y:S01]  /*3f30*/  IMAD.MOV.U32 R4, RZ, RZ, 0xffff ;  /* 0x0000ffffff047424 */ /* 0x000fe200078e00ff */
[----:B------:R-:W-:Y:S01]  /*3f40*/  UPRMT UR4, UR32, 0x654, UR7 ;  /* 0x0000065420047896 */ /* 0x000fe20008000007 */
[----:B---3--:R-:W-:-:S03]  /*3f50*/  IMAD.SHL.U32 R5, R6, 0x20, RZ ;  /* 0x0000002006057824 */ /* 0x008fc600078e00ff */
[-C--:B------:R-:W-:Y:S02]  /*3f60*/  SHF.L.U32 R4, R4, R6.reuse, RZ ;  /* 0x0000000604047219 */ /* 0x080fe400000006ff */
[----:B------:R-:W-:Y:S01]  /*3f70*/  SHF.L.U32 R6, R3, R6, RZ ;  /* 0x0000000603067219 */ /* 0x000fe200000006ff */
[----:B------:R3:W-:Y:S04]  /*3f80*/  STS [UR6+0x180], R5 ;  /* 0x00018005ff007988 */ /* 0x0007e80008000806 */
[----:B------:R3:W-:Y:S04]  /*3f90*/  ATOMS.OR RZ, [UR5+0x14], R4 ;  /* 0x00001404ffff798c */ /* 0x0007e8000b000005 */
[----:B------:R3:W-:Y:S01]  /*3fa0*/  ATOMS.OR RZ, [UR5+0x18], R6 ;  /* 0x00001806ffff798c */ /* 0x0007e2000b000005 */
[----:B------:R-:W-:Y:S03]  /*3fb0*/  SYNCS.ARRIVE.TRANS64.RED.A1T0 RZ, [UR4], RZ ;  /* 0x000000ffffff79a7 */ /* 0x000fe60008100404 */
[----:B------:R3:W-:Y:S01]  /*3fc0*/  ATOMS.XOR RZ, [UR5+0x10], R3 ;  /* 0x00001003ffff798c */ /* 0x0007e2000b800005 */
[----:B------:R-:W-:Y:S05]  /*3fd0*/  BRA `(.L_x_70) ;  /* 0x0000000000107947 */ /* 0x000fea0003800000 */
.L_x_63:
[----:B------:R-:W-:Y:S02]  /*3fe0*/  MOV R3, 0xffffffff ;  /* 0xffffffff00037802 */ /* 0x000fe40000000f00 */
[----:B------:R-:W-:-:S03]  /*3ff0*/  MOV R4, 0x4020 ;  /* 0x0000402000047802 */ /* 0x000fc60000000f00 */
[----:B------:R2:W-:Y:S04]  /*4000*/  STS [UR6+0x180], R3 ;  /* 0x00018003ff007988 */ /* 0x0005e80008000806 */
[----:B-12--5:R-:W-:Y:S05]  /*4010*/  CALL.REL.NOINC `($__internal_1_$__cuda_sm10x_tcgen05_guardrail_trap_phase_invalid_during_alloc) ;  /* 0x0000006c00b07944 */ /* 0x026fea0003c00000 */
.L_x_70:
[----:B------:R-:W-:Y:S05]  /*4020*/  WARPSYNC.ALL ;  /* 0x0000000000007948 */ /* 0x000fea0003800000 */
[----:B------:R-:W4:Y:S01]  /*4030*/  S2UR UR18, SR_CgaCtaId ;  /* 0x00000000001279c3 */ /* 0x000f220000008800 */
[----:B------:R-:W-:Y:S01]  /*4040*/  UMOV UR4, 0x400 ;  /* 0x0000040000047882 */ /* 0x000fe20000000000 */
[----:B------:R-:W-:-:S06]  /*4050*/  NOP ;  /* 0x0000000000007918 */ /* 0x000fcc0000000000 */
[----:B------:R-:W-:Y:S06]  /*4060*/  BAR.ARV 0x6, 0xa0 ;  /* 0x0182800000007b1d */ /* 0x000fec0000002000 */
[----:B------:R-:W1:Y:S01]  /*4070*/  LDCU UR5, c[0x0][0x390] ;  /* 0x00007200ff0577ac */ /* 0x000e620008000800 */
[----:B------:R-:W-:Y:S01]  /*4080*/  LOP3.LUT R2, R2, 0xffff, RZ, 0xc0, !PT ;  /* 0x0000ffff02027812 */ /* 0x000fe200078ec0ff */
[----:B--2---:R-:W-:Y:S01]  /*4090*/  IMAD.MOV.U32 R8, RZ, RZ, 0x1 ;  /* 0x00000001ff087424 */ /* 0x004fe200078e00ff */
[----:B------:R-:W-:Y:S01]  /*40a0*/  LOP3.LUT R0, R0, 0xffff, RZ, 0xc0, !PT ;  /* 0x0000ffff00007812 */ /* 0x000fe200078ec0ff */
[----:B------:R-:W-:Y:S01]  /*40b0*/  UMOV UR22, URZ ;  /* 0x000000ff00167c82 */ /* 0x000fe20008000000 */
[----:B------:R-:W-:Y:S01]  /*40c0*/  R2UR UR19, R2 ;  /* 0x00000000021372ca */ /* 0x000fe200000e0000 */
[----:B------:R-:W-:Y:S01]  /*40d0*/  IMAD.MOV.U32 R2, RZ, RZ, RZ ;  /* 0x000000ffff027224 */ /* 0x000fe200078e00ff */
[----:B------:R-:W-:Y:S01]  /*40e0*/  R2UR UR30, R0 ;  /* 0x00000000001e72ca */ /* 0x000fe200000e0000 */
[----:B------:R-:W-:Y:S01]  /*40f0*/  IMAD.MOV.U32 R0, RZ, RZ, RZ ;  /* 0x000000ffff007224 */ /* 0x000fe200078e00ff */
[----:B------:R-:W-:-:S02]  /*4100*/  UISETP.NE.AND UP4, UPT, UR33, URZ, UPT ;  /* 0x000000ff2100728c */ /* 0x000fc4000bf85270 */
[----:B----4-:R-:W-:Y:S01]  /*4110*/  ULEA UR18, UR18, UR4, 0x18 ;  /* 0x0000000412127291 */ /* 0x010fe2000f8ec0ff */
[----:B------:R-:W-:Y:S01]  /*4120*/  UMOV UR15, URZ ;  /* 0x000000ff000f7c82 */ /* 0x000fe20008000000 */
[----:B------:R-:W-:Y:S02]  /*4130*/  UMOV UR26, 0x0 ;  /* 0x00000000001a7882 */ /* 0x000fe40000000000 */
[----:B------:R-:W-:Y:S02]  /*4140*/  UIADD3 UR6, UPT, UPT, UR18, 0x8400, URZ ;  /* 0x0000840012067890 */ /* 0x000fe4000fffe0ff */
[----:B------:R-:W-:Y:S02]  /*4150*/  UIADD3 UR7, UPT, UPT, UR18, 0x28400, URZ ;  /* 0x0002840012077890 */ /* 0x000fe4000fffe0ff */
[----:B-1----:R-:W-:Y:S01]  /*4160*/  UIADD3 UR5, UPT, UPT, UR5, 0x3f, URZ ;  /* 0x0000003f05057890 */ /* 0x002fe2000fffe0ff */
[----:B---3--:R-:W1:Y:S01]  /*4170*/  LDS R3, [UR18+0x180] ;  /* 0x00018012ff037984 */ /* 0x008e620008000800 */
[----:B------:R-:W-:-:S02]  /*4180*/  UIADD3 UR29, UPT, UPT, UR18, 0x138, URZ ;  /* 0x00000138121d7890 */ /* 0x000fc4000fffe0ff */
[----:B------:R-:W-:Y:S02]  /*4190*/  USHF.R.S32.HI UR4, URZ, 0x1f, UR5 ;  /* 0x0000001fff047899 */ /* 0x000fe40008011405 */
[----:B------:R-:W-:Y:S02]  /*41a0*/  USHF.R.U32.HI UR6, URZ, 0x4, UR6 ;  /* 0x00000004ff067899 */ /* 0x000fe40008011606 */
[----:B------:R-:W-:Y:S02]  /*41b0*/  ULEA.HI UR4, UR4, UR5, URZ, 0x6 ;  /* 0x0000000504047291 */ /* 0x000fe4000f8f30ff */
[----:B------:R-:W-:Y:S02]  /*41c0*/  USHF.R.U32.HI UR7, URZ, 0x4, UR7 ;  /* 0x00000004ff077899 */ /* 0x000fe40008011607 */
[----:B------:R-:W-:Y:S02]  /*41d0*/  USHF.R.S32.HI UR28, URZ, 0x6, UR4 ;  /* 0x00000006ff1c7899 */ /* 0x000fe40008011404 */
[----:B------:R-:W-:-:S02]  /*41e0*/  UPRMT UR29, URZ, 0x654, UR29 ;  /* 0x00000654ff1d7896 */ /* 0x000fc4000800001d */
[----:B------:R-:W-:Y:S02]  /*41f0*/  UISETP.LT.AND UP0, UPT, UR28, 0x1, UPT ;  /* 0x000000011c00788c */ /* 0x000fe4000bf01270 */
[----:B------:R-:W-:Y:S02]  /*4200*/  ULOP3.LUT UR21, UR6, 0x3fff, URZ, 0xc0, !UPT ;  /* 0x00003fff06157892 */ /* 0x000fe4000f8ec0ff */
[----:B------:R-:W-:Y:S02]  /*4210*/  USEL UR31, UR28, 0x1, !UP0 ;  /* 0x000000011c1f7887 */ /* 0x000fe4000c000000 */
[----:B------:R-:W-:Y:S02]  /*4220*/  ULOP3.LUT UR20, UR7, 0x3fff, URZ, 0xc0, !UPT ;  /* 0x00003fff07147892 */ /* 0x000fe4000f8ec0ff */
[----:B------:R-:W-:Y:S01]  /*4230*/  UIADD3 UR31, UPT, UPT, -UR31, URZ, URZ ;  /* 0x000000ff1f1f7290 */ /* 0x000fe2000fffe1ff */
[----:B------:R-:W-:Y:S01]  /*4240*/  UMOV UR27, 0x10218010 ;  /* 0x10218010001b7882 */ /* 0x000fe20000000000 */
[----:B------:R-:W-:Y:S01]  /*4250*/  UMOV UR24, 0x0 ;  /* 0x0000000000187882 */ /* 0x000fe20000000000 */
[----:B------:R-:W-:Y:S01]  /*4260*/  UMOV UR25, 0x10218010 ;  /* 0x1021801000197882 */ /* 0x000fe20000000000 */
[C---:B-1----:R-:W-:Y:S01]  /*4270*/  VIADD R5, R3.reuse, 0x80 ;  /* 0x0000008003057836 */ /* 0x042fe20000000000 */
[----:B------:R-:W-:-:S04]  /*4280*/  LOP3.LUT R4, R3, 0xffff, RZ, 0xc0, !PT ;  /* 0x0000ffff03047812 */ /* 0x000fc800078ec0ff */
[----:B------:R-:W-:-:S05]  /*4290*/  LOP3.LUT R5, R5, 0xffff, RZ, 0xc0, !PT ;  /* 0x0000ffff05057812 */ /* 0x000fca00078ec0ff */
[----:B------:R1:W-:Y:S02]  /*42a0*/  STL.64 [R1], R4 ;  /* 0x0000000401007387 */ /* 0x0003e40000100a00 */
.L_x_82:
[----:B-1----:R-:W-:-:S04]  /*42b0*/  SHF.L.U32 R5, R2, 0x1f, RZ ;  /* 0x0000001f02057819 */ /* 0x002fc800000006ff */
[----:B------:R-:W1:Y:S02]  /*42c0*/  SYNCS.PHASECHK.TRANS64.TRYWAIT P0, [UR18+0x130], R5 ;  /* 0x00013005ff0075a7 */ /* 0x000e640008001112 */
[----:B-1-34-:R-:W-:Y:S05]  /*42d0*/  @!P0 BRA `(.L_x_74) ;  /* 0x0000006400b08947 */ /* 0x01afea0003800000 */
.L_x_172:
[----:B-1----:R-:W1:Y:S01]  /*42e0*/  LDS.128 R4, [UR18+0x170] ;  /* 0x00017012ff047984 */ /* 0x002e620008000c00 */
[----:B------:R-:W-:Y:S01]  /*42f0*/  ULEA UR23, UR22, UR18, 0x3 ;  /* 0x0000001216177291 */ /* 0x000fe2000f8e18ff */
[----:B------:R-:W-:Y:S01]  /*4300*/  @!PT LDS RZ, [RZ] ;  /* 0x00000000fffff984 */ /* 0x000fe20000000800 */
[----:B------:R-:W-:Y:S01]  /*4310*/  @!PT LDS RZ, [RZ] ;  /* 0x00000000fffff984 */ /* 0x000fe20000000800 */
[----:B------:R-:W-:Y:S01]  /*4320*/  @!PT LDS RZ, [RZ] ;  /* 0x00000000fffff984 */ /* 0x000fe20000000800 */
[----:B------:R-:W-:Y:S01]  /*4330*/  @!PT LDS RZ, [RZ] ;  /* 0x00000000fffff984 */ /* 0x000fe20000000800 */
[----:B------:R2:W-:Y:S06]  /*4340*/  MEMBAR.ALL.CTA ;  /* 0x0000000000007992 */ /* 0x0005ec0000008000 */
[----:B--2---:R-:W2:Y:S02]  /*4350*/  FENCE.VIEW.ASYNC.S ;  /* 0x00000000000073c6 */ /* 0x004ea40000000000 */
[----:B--2---:R-:W-:Y:S01]  /*4360*/  SYNCS.ARRIVE.TRANS64.RED.A1T0 RZ, [UR29], RZ ;  /* 0x000000ffffff79a7 */ /* 0x004fe2000810041d */
[----:B-1----:R-:W-:Y:S01]  /*4370*/  LOP3.LUT P2, RZ, R6, 0x1, RZ, 0xc0, !PT ;  /* 0x0000000106ff7812 */ /* 0x002fe2000784c0ff */
[----:B------:R-:W-:-:S12]  /*4380*/  BRA.U UP4, `(.L_x_75) ;  /* 0x00000001040c7547 */ /* 0x000fd8000b800000 */
[----:B------:R-:W-:-:S04]  /*4390*/  SHF.L.U32 R5, R8, 0x1f, RZ ;  /* 0x0000001f08057819 */ /* 0x000fc800000006ff */
[----:B------:R-:W1:Y:S02]  /*43a0*/  SYNCS.PHASECHK.TRANS64.TRYWAIT P0, [UR23+0x150], R5 ;  /* 0x00015005ff0075a7 */ /* 0x000e640008001117 */
[----:B-1----:R-:W-:Y:S05]  /*43b0*/  @!P0 BRA `(.L_x_76) ;  /* 0x0000006400908947 */ /* 0x002fea0003800000 */
.L_x_75:
[----:B------:R-:W-:Y:S05]  /*43c0*/  BRA.U UP4, `(.L_x_77) ;  /* 0x0000000104dc7547 */ /* 0x000fea000b800000 */
[----:B------:R-:W2:Y:S02]  /*43d0*/  LDCU UR4, c[0x0][0x390] ;  /* 0x00007200ff0477ac */ /* 0x000ea40008000800 */
[----:B--2---:R-:W-:-:S09]  /*43e0*/  UISETP.GE.AND UP0, UPT, UR4, 0x1, UPT ;  /* 0x000000010400788c */ /* 0x004fd2000bf06270 */
[----:B------:R-:W-:Y:S05]  /*43f0*/  BRA.U !UP0, `(.L_x_78) ;  /* 0x0000000108c47547 */ /* 0x000fea000b800000 */
[----:B------:R-:W-:Y:S01]  /*4400*/  ULEA UR4, UR22, UR48, 0x2 ;  /* 0x0000003016047291 */ /* 0x000fe2000f8e10ff */
[----:B-1----:R-:W-:-:S08]  /*4410*/  SHF.L.U32 R4, R0, 0x1f, RZ ;  /* 0x0000001f00047819 */ /* 0x002fd000000006ff */
[----:B------:R-:W5:Y:S01]  /*4420*/  LDL R5, [UR4] ;  /* 0x00000004ff057983 */ /* 0x000f620008100800 */
[----:B------:R-:W-:Y:S02]  /*4430*/  ULEA UR4, UR15, UR18, 0x3 ;  /* 0x000000120f047291 */ /* 0x000fe4000f8e18ff */
[----:B------:R-:W-:Y:S01]  /*4440*/  UPLOP3.LUT UP2, UPT, UPT, UPT, UPT, 0x40, 0x4 ;  /* 0x000000000004789c */ /* 0x000fe20003f4e870 */
[----:B------:R-:W-:Y:S01]  /*4450*/  UMOV UR17, UR31 ;  /* 0x0000001f00117c82 */ /* 0x000fe20008000000 */
[----:B------:R-:W-:Y:S01]  /*4460*/  UMOV UR16, UR28 ;  /* 0x0000001c00107c82 */ /* 0x000fe20008000000 */
[----:B------:R-:W-:-:S04]  /*4470*/  UMOV UR5, UR15 ;  /* 0x0000000f00057c82 */ /* 0x000fc80008000000 */
[----:B------:R1:W2:Y:S04]  /*4480*/  SYNCS.PHASECHK.TRANS64.TRYWAIT P1, [UR4], R4 ;  /* 0x00000004ff0075a7 */ /* 0x0002a80008021104 */
.L_x_81:
[----:B------:R-:W-:Y:S02]  /*4490*/  UIADD3 UR17, UPT, UPT, UR17, 0x1, URZ ;  /* 0x0000000111117890 */ /* 0x000fe4000fffe0ff */
[----:B---3--:R-:W-:Y:S02]  /*44a0*/  ULEA UR10, UR5, UR18, 0x3 ;  /* 0x00000012050a7291 */ /* 0x008fe4000f8e18ff */
[----:B------:R-:W-:Y:S01]  /*44b0*/  UISETP.NE.AND UP3, UPT, UR17, URZ, UPT ;  /* 0x000000ff1100728c */ /* 0x000fe2000bf65270 */
[----:B--2-4-:R-:W-:Y:S10]  /*44c0*/  @P1 BRA `(.L_x_79) ;  /* 0x00000000000c1947 */ /* 0x014ff40003800000 */
[----:B------:R-:W-:Y:S04]  /*44d0*/  SHF.L.U32 R7, R0, 0x1f, RZ ;  /* 0x0000001f00077819 */ /* 0x000fe800000006ff */
[----:B------:R-:W2:Y:S02]  /*44e0*/  SYNCS.PHASECHK.TRANS64.TRYWAIT P0, [UR10], R7 ;  /* 0x00000007ff0075a7 */ /* 0x000ea4000800110a */
[----:B--2---:R-:W-:Y:S05]  /*44f0*/  @!P0 BRA `(.L_x_80) ;  /* 0x0000006400588947 */ /* 0x004fea0003800000 */
.L_x_79:
[----:B------:R-:W-:Y:S01]  /*4500*/  UISETP.NE.AND UP0, UPT, UR16, 0x1, UPT ;  /* 0x000000011000788c */ /* 0x000fe2000bf05270 */
[----:B------:R-:W-:Y:S01]  /*4510*/  PLOP3.LUT P1, PT, PT, PT, PT, 0x80, 0x8 ;  /* 0x000000000008781c */ /* 0x000fe20003f2f070 */
[----:B------:R-:W-:Y:S02]  /*4520*/  UIADD3 UR4, UPT, UPT, UR5, 0x1, URZ ;  /* 0x0000000105047890 */ /* 0x000fe4000fffe0ff */
[----:B------:R-:W-:Y:S02]  /*4530*/  ULEA UR8, UR5, UR20, 0x8 ;  /* 0x0000001405087291 */ /* 0x000fe4000f8e40ff */
[----:B------:R-:W-:Y:S01]  /*4540*/  UISETP.NE.AND UP1, UPT, UR4, 0x10, UPT ;  /* 0x000000100400788c */ /* 0x000fe2000bf25270 */
[----:B------:R-:W-:Y:S01]  /*4550*/  PLOP3.LUT P0, PT, PT, PT, UP0, 0x80, 0x8 ;  /* 0x000000000008781c */ /* 0x000fe20003f0f008 */
[----:B------:R-:W-:Y:S02]  /*4560*/  UIADD3 UR12, UPT, UPT, UR8, 0x80, URZ ;  /* 0x00000080080c7890 */ /* 0x000fe4000fffe0ff */
[----:B------:R-:W-:Y:S02]  /*4570*/  USEL UR6, URZ, 0x1, UP1 ;  /* 0x00000001ff067887 */ /* 0x000fe40008800000 */
[----:B------:R-:W-:Y:S02]  /*4580*/  USEL UR15, UR4, URZ, UP1 ;  /* 0x000000ff040f7287 */ /* 0x000fe40008800000 */
[----:B------:R-:W-:Y:S02]  /*4590*/  UIADD3 UR10, UPT, UPT, UR10, 0x80, URZ ;  /* 0x000000800a0a7890 */ /* 0x000fe4000fffe0ff */
[----:B------:R-:W-:Y:S01]  /*45a0*/  @UP0 ULEA UR4, UR15, UR18, 0x3 ;  /* 0x000000120f040291 */ /* 0x000fe2000f8e18ff */
[----:B------:R-:W-:Y:S01]  /*45b0*/  LOP3.LUT R0, R0, UR6, RZ, 0x3c, !PT ;  /* 0x0000000600007c12 */ /* 0x000fe2000f8e3cff */
[----:B------:R-:W-:Y:S01]  /*45c0*/  UIADD3 UR16, UPT, UPT, UR16, -0x1, URZ ;  /* 0xffffffff10107890 */ /* 0x000fe2000fffe0ff */
[----:B------:R-:W-:Y:S02]  /*45d0*/  UMOV UR9, 0x80004020 ;  /* 0x8000402000097882 */ /* 0x000fe40000000000 */
[----:B-1----:R-:W-:Y:S01]  /*45e0*/  @P0 SHF.L.U32 R4, R0, 0x1f, RZ ;  /* 0x0000001f00040819 */ /* 0x002fe200000006ff */
[----:B------:R-:W-:Y:S01]  /*45f0*/  UMOV UR13, 0x80004020 ;  /* 0x80004020000d7882 */ /* 0x000fe20000000000 */
[----:B------:R-:W-:Y:S02]  /*4600*/  UMOV UR7, 0x40004040 ;  /* 0x4000404000077882 */ /* 0x000fe40000000000 */
[----:B------:R3:W4:Y:S01]  /*4610*/  @P0 SYNCS.PHASECHK.TRANS64.TRYWAIT P1, [UR4], R4 ;  /* 0x00000004ff0005a7 */ /* 0x0007220008021104 */
[----:B------:R-:W-:Y:S11]  /*4620*/  ELECT P0, URZ, PT ;  /* 0x0000000000ff782f */ /* 0x000ff60003800000 */
[----:B------:R-:W-:Y:S02]  /*4630*/  @!UPT UIADD3 URZ, UPT, UPT, URZ, URZ, URZ ;  /* 0x000000fffffff290 */ /* 0x000fe4000fffe0ff */
[C---:B-----5:R-:W-:Y:S01]  /*4640*/  @P0 R2UR.BROADCAST UR14, R5.reuse ;  /* 0x00000000050e02ca */ /* 0x060fe200008e0000 */
[----:B------:R-:W-:Y:S01]  /*4650*/  ULEA UR4, UR5, UR21, 0x9 ;  /* 0x0000001505047291 */ /* 0x000fe2000f8e48ff */
[----:B------:R-:W-:Y:S11]  /*4660*/  ELECT P0, URZ, PT ;  /* 0x0000000000ff782f */ /* 0x000ff60003800000 */
[----:B------:R-:W-:Y:S02]  /*4670*/  @!UPT UIADD3 URZ, UPT, UPT, URZ, URZ, URZ ;  /* 0x000000fffffff290 */ /* 0x000fe4000fffe0ff */
[----:B------:R-:W-:Y:S01]  /*4680*/  @P0 R2UR.BROADCAST UR11, R5 ;  /* 0x00000000050b02ca */ /* 0x000fe200008e0000 */
[----:B------:R-:W-:Y:S01]  /*4690*/  UIADD3 UR6, UPT, UPT, UR4, 0x100, URZ ;  /* 0x0000010004067890 */ /* 0x000fe2000fffe0ff */
[----:B------:R-:W-:Y:S02]  /*46a0*/  UMOV UR5, 0x40004040 ;  /* 0x4000404000057882 */ /* 0x000fe40000000000 */
[----:B------:R1:W-:Y:S01]  /*46b0*/  UTCQMMA.2CTA gdesc[UR4], gdesc[UR8], tmem[UR14], tmem[UR26], idesc[UR27], UP2 ;  /* 0x00ff1a08040075ea */ /* 0x0003e2000920030e */
[----:B------:R-:W-:Y:S08]  /*46c0*/  UPLOP3.LUT UP2, UPT, UPT, UPT, UPT, 0x80, 0x8 ;  /* 0x000000000008789c */ /* 0x000ff00003f4f070 */
[----:B------:R3:W-:Y:S01]  /*46d0*/  UTCQMMA.2CTA gdesc[UR6], gdesc[UR12], tmem[UR11], tmem[UR24], idesc[UR25], UPT ;  /* 0x00ff180c060075ea */ /* 0x0007e2000ba0030b */
[----:B------:R3:W-:Y:S01]  /*46e0*/  UTCBAR.2CTA.MULTICAST [UR10], URZ, UR19 ;  /* 0x000000ff0a0073e9 */ /* 0x0007e20008200813 */
[----:B-1----:R-:W-:Y:S01]  /*46f0*/  UMOV UR5, UR15 ;  /* 0x0000000f00057c82 */ /* 0x002fe20008000000 */
[----:B------:R-:W-:Y:S05]  /*4700*/  BRA.U UP3, `(.L_x_81) ;  /* 0xfffffffd03607547 */ /* 0x000fea000b83ffff */
.L_x_78:
[----:B------:R-:W-:-:S09]  /*4710*/  UIADD3 UR4, UPT, UPT, UR23, 0x140, URZ ;  /* 0x0000014017047890 */ /* 0x000fd2000fffe0ff */
[----:B------:R2:W-:Y:S01]  /*4720*/  UTCBAR.2CTA.MULTICAST [UR4], URZ, UR30 ;  /* 0x000000ff040073e9 */ /* 0x0005e2000820081e */
[----:B------:R-:W-:Y:S02]  /*4730*/  NOP ;  /* 0x0000000000007918 */ /* 0x000fe40000000000 */
.L_x_77:
[----:B--2---:R-:W-:Y:S01]  /*4740*/  UIADD3 UR4, UPT, UPT, UR22, 0x1, URZ ;  /* 0x0000000116047890 */ /* 0x004fe2000fffe0ff */
[----:B------:R-:W-:-:S03]  /*4750*/  LOP3.LUT R2, R2, 0x1, RZ, 0x3c, !PT ;  /* 0x0000000102027812 */ /* 0x000fc600078e3cff */
[----:B------:R-:W-:-:S04]  /*4760*/  UISETP.NE.AND UP0, UPT, UR4, 0x2, UPT ;  /* 0x000000020400788c */ /* 0x000fc8000bf05270 */
[----:B------:R-:W-:Y:S02]  /*4770*/  USEL UR5, URZ, 0x1, UP0 ;  /* 0x00000001ff057887 */ /* 0x000fe40008000000 */
[----:B------:R-:W-:-:S04]  /*4780*/  USEL UR22, UR4, URZ, UP0 ;  /* 0x000000ff04167287 */ /* 0x000fc80008000000 */
[----:B------:R-:W-:Y:S01]  /*4790*/  LOP3.LUT R8, R8, UR5, RZ, 0x3c, !PT ;  /* 0x0000000508087c12 */ /* 0x000fe2000f8e3cff */
[----:B------:R-:W-:Y:S07]  /*47a0*/  @P2 BRA `(.L_x_82) ;  /* 0xfffffff800c02947 */ /* 0x000fee000383ffff */
[----:B------:R-:W2:Y:S01]  /*47b0*/  S2UR UR8, SR_CgaCtaId ;  /* 0x00000000000879c3 */ /* 0x000ea20000008800 */
[----:B------:R-:W-:Y:S01]  /*47c0*/  ELECT P0, URZ, PT ;  /* 0x0000000000ff782f */ /* 0x000fe20003800000 */
[----:B------:R-:W-:Y:S01]  /*47d0*/  HFMA2 R0, -RZ, RZ, 0, 5.9604644775390625e-08 ;  /* 0x00000001ff007431 */ /* 0x000fe200000001ff */
[----:B------:R-:W-:-:S05]  /*47e0*/  UMOV UR4, 0x40 ;  /* 0x0000004000047882 */ /* 0x000fca0000000000 */
[----:B------:R-:W-:Y:S01]  /*47f0*/  UVIRTCOUNT.DEALLOC.SMPOOL 0x80 ;  /* 0x000000800000784c */ /* 0x000fe20000000000 */
[----:B------:R-:W-:Y:S02]  /*4800*/  UISETP.NE.AND UP0, UPT, UR33, URZ, UPT ;  /* 0x000000ff2100728c */ /* 0x000fe4000bf05270 */
[----:B--2---:R-:W-:-:S09]  /*4810*/  ULEA UR8, UR8, UR4, 0x18 ;  /* 0x0000000408087291 */ /* 0x004fd2000f8ec0ff */
[----:B------:R2:W-:Y:S01]  /*4820*/  @P0 STS.U8 [UR8+0x1c], R0 ;  /* 0x00001c00ff000988 */ /* 0x0005e20008000008 */
[----:B------:R-:W-:Y:S05]  /*4830*/  BRA.U UP0, `(.L_x_83) ;  /* 0x0000000100587547 */ /* 0x000fea000b800000 */
[----:B------:R-:W-:Y:S01]  /*4840*/  UIADD3 UR5, UPT, UPT, UR18, 0x150, URZ ;  /* 0x0000015012057890 */ /* 0x000fe2000fffe0ff */
[----:B-1----:R-:W-:-:S03]  /*4850*/  SHF.L.U32 R5, R8, 0x1f, RZ ;  /* 0x0000001f08057819 */ /* 0x002fc600000006ff */
[----:B------:R-:W-:-:S09]  /*4860*/  ULEA UR4, UR22, UR5, 0x3 ;  /* 0x0000000516047291 */ /* 0x000fd2000f8e18ff */
[----:B------:R-:W1:Y:S02]  /*4870*/  SYNCS.PHASECHK.TRANS64.TRYWAIT P0, [UR4], R5 ;  /* 0x00000005ff0075a7 */ /* 0x000e640008001104 */
[----:B-1----:R-:W-:Y:S05]  /*4880*/  @!P0 BRA `(.L_x_84) ;  /* 0x00000060008c8947 */ /* 0x002fea0003800000 */
.L_x_176:
[----:B------:R-:W-:-:S04]  /*4890*/  UIADD3 UR4, UPT, UPT, UR22, 0x1, URZ ;  /* 0x0000000116047890 */ /* 0x000fc8000fffe0ff */
[----:B------:R-:W-:-:S04]  /*48a0*/  UISETP.NE.AND UP1, UPT, UR4, 0x2, UPT ;  /* 0x000000020400788c */ /* 0x000fc8000bf25270 */
[----:B---3--:R-:W-:Y:S02]  /*48b0*/  USEL UR6, URZ, 0x1, UP1 ;  /* 0x00000001ff067887 */ /* 0x008fe40008800000 */
[----:B------:R-:W-:-:S04]  /*48c0*/  USEL UR4, UR4, URZ, UP1 ;  /* 0x000000ff04047287 */ /* 0x000fc80008800000 */
[----:B------:R-:W-:Y:S01]  /*48d0*/  ULEA UR4, UR4, UR5, 0x3 ;  /* 0x0000000504047291 */ /* 0x000fe2000f8e18ff */
[----:B-1----:R-:W-:-:S04]  /*48e0*/  LOP3.LUT R5, R8, UR6, RZ, 0x3c, !PT ;  /* 0x0000000608057c12 */ /* 0x002fc8000f8e3cff */
[----:B------:R-:W-:Y:S01]  /*48f0*/  SHF.L.U32 R5, R5, 0x1f, RZ ;  /* 0x0000001f05057819 */ /* 0x000fe200000006ff */
[----:B--2---:R-:W-:-:S04]  /*4900*/  IMAD.U32 R0, RZ, RZ, UR4 ;  /* 0x00000004ff007e24 */ /* 0x004fc8000f8e00ff */
[----:B------:R1:W2:Y:S03]  /*4910*/  SYNCS.PHASECHK.TRANS64.TRYWAIT P0, [R0+URZ], R5 ;  /* 0x00000005000075a7 */ /* 0x0002a600080011ff */
[----:B--2---:R-:W-:Y:S05]  /*4920*/  @!P0 NANOSLEEP.SYNCS 0x989680 ;  /* 0x009896800000895d */ /* 0x004fea0003900000 */
[----:B------:R-:W2:Y:S02]  /*4930*/  @!P0 SYNCS.PHASECHK.TRANS64 P0, [R0+URZ], R5 ;  /* 0x00000005000085a7 */ /* 0x000ea400080010ff */
[----:B--2---:R-:W-:Y:S05]  /*4940*/  @P0 BRA `(.L_x_85) ;  /* 0x0000000000200947 */ /* 0x004fea0003800000 */
.L_x_86:
[----:B--2---:R2:W3:Y:S02]  /*4950*/  SYNCS.PHASECHK.TRANS64.TRYWAIT P0, [R0+URZ], R5 ;  /* 0x00000005000075a7 */ /* 0x0044e400080011ff */
[----:B---3--:R-:W-:Y:S05]  /*4960*/  @!P0 NANOSLEEP.SYNCS 0x989680 ;  /* 0x009896800000895d */ /* 0x008fea0003900000 */
[----:B------:R-:W3:Y:S02]  /*4970*/  @!P0 SYNCS.PHASECHK.TRANS64 P0, [R0+URZ], R5 ;  /* 0x00000005000085a7 */ /* 0x000ee400080010ff */
[----:B---3--:R-:W-:Y:S05]  /*4980*/  @!P0 BRA `(.L_x_86) ;  /* 0xfffffffc00f08947 */ /* 0x008fea000383ffff */
[----:B------:R-:W-:Y:S05]  /*4990*/  BRA `(.L_x_85) ;  /* 0x00000000000c7947 */ /* 0x000fea0003800000 */
.L_x_83:
[----:B------:R-:W-:-:S04]  /*49a0*/  UIADD3 UR4, UPT, UPT, UR18, 0x160, URZ ;  /* 0x0000016012047890 */ /* 0x000fc8000fffe0ff */
[----:B------:R-:W-:-:S09]  /*49b0*/  UPRMT UR4, UR32, 0x654, UR4 ;  /* 0x0000065420047896 */ /* 0x000fd20008000004 */
[----:B------:R-:W-:Y:S03]  /*49c0*/  SYNCS.ARRIVE.TRANS64.RED.A1T0 RZ, [UR4], RZ ;  /* 0x000000ffffff79a7 */ /* 0x000fe60008100404 */
.L_x_85:
[----:B-12---:R-:W-:Y:S01]  /*49d0*/  SHF.L.U32 R5, RZ, 0x1f, RZ ;  /* 0x0000001fff057819 */ /* 0x006fe200000006ff */
[----:B------:R-:W-:Y:S01]  /*49e0*/  UIADD3 UR4, UPT, UPT, UR18, 0x160, URZ ;  /* 0x0000016012047890 */ /* 0x000fe2000fffe0ff */
[----:B------:R-:W-:Y:S02]  /*49f0*/  PLOP3.LUT P0, PT, PT, PT, UP0, 0x80, 0x8 ;  /* 0x000000000008781c */ /* 0x000fe40003f0f008 */
[----:B----4-:R-:W1:Y:S02]  /*4a00*/  SYNCS.PHASECHK.TRANS64.TRYWAIT P1, [UR18+0x160], R5 ;  /* 0x00016005ff0075a7 */ /* 0x010e640008021112 */
[----:B-1----:R-:W-:Y:S09]  /*4a10*/  @!P1 BRA `(.L_x_87) ;  /* 0x0000006000409947 */ /* 0x002ff20003800000 */
.L_x_178:
[----:B------:R-:W-:Y:S01]  /*4a20*/  @!UP0 UPRMT UR4, UR32, 0x654, UR4 ;  /* 0x0000065420048896 */ /* 0x000fe20008000004 */
[----:B------:R-:W-:Y:S01]  /*4a30*/  LOP3.LUT R2, R3, 0xffff, RZ, 0xc0, !PT ;  /* 0x0000ffff03027812 */ /* 0x000fe200078ec0ff */
[----:B------:R-:W-:Y:S02]  /*4a40*/  IMAD.MOV.U32 R3, RZ, RZ, 0xffff ;  /* 0x0000ffffff037424 */ /* 0x000fe400078e00ff */
[----:B-1----:R-:W-:Y:S01]  /*4a50*/  IMAD.MOV.U32 R5, RZ, RZ, 0x1 ;  /* 0x00000001ff057424 */ /* 0x002fe200078e00ff */
[----:B------:R-:W-:-:S04]  /*4a60*/  SHF.R.U32.HI R2, RZ, 0x5, R2 ;  /* 0x00000005ff027819 */ /* 0x000fc80000011602 */
[----:B------:R-:W-:Y:S01]  /*4a70*/  @!P0 SYNCS.ARRIVE.TRANS64.RED.A1T0 RZ, [UR4], RZ ;  /* 0x000000ffffff89a7 */ /* 0x000fe20008100404 */
[----:B------:R-:W-:Y:S01]  /*4a80*/  NOP ;  /* 0x0000000000007918 */ /* 0x000fe20000000000 */
[----:B------:R-:W1:Y:S01]  /*4a90*/  LDS R0, [UR8+0x14] ;  /* 0x00001408ff007984 */ /* 0x000e620008000800 */
[-C--:B------:R-:W-:Y:S02]  /*4aa0*/  SHF.L.U32 R3, R3, R2.reuse, RZ ;  /* 0x0000000203037219 */ /* 0x080fe400000006ff */
[----:B------:R-:W-:Y:S02]  /*4ab0*/  SHF.L.U32 R5, R5, R2, RZ ;  /* 0x0000000205057219 */ /* 0x000fe400000006ff */
[----:B-1----:R-:W-:-:S04]  /*4ac0*/  LOP3.LUT R0, R0, R3, RZ, 0xc0, !PT ;  /* 0x0000000300007212 */ /* 0x002fc800078ec0ff */
[----:B------:R-:W-:-:S13]  /*4ad0*/  ISETP.NE.AND P0, PT, R0, R3, PT ;  /* 0x000000030000720c */ /* 0x000fda0003f05270 */
[----:B------:R-:W-:Y:S05]  /*4ae0*/  @P0 BRA `(.L_x_88) ;  /* 0x00000000005c0947 */ /* 0x000fea0003800000 */
[----:B------:R-:W1:Y:S02]  /*4af0*/  LDS R0, [UR8+0x18] ;  /* 0x00001808ff007984 */ /* 0x000e640008000800 */
[----:B-1----:R-:W-:-:S04]  /*4b00*/  LOP3.LUT R0, R0, R5, RZ, 0xc0, !PT ;  /* 0x0000000500007212 */ /* 0x002fc800078ec0ff */
[----:B------:R-:W-:-:S13]  /*4b10*/  ISETP.NE.AND P0, PT, R0, R5, PT ;  /* 0x000000050000720c */ /* 0x000fda0003f05270 */
[----:B------:R-:W-:Y:S05]  /*4b20*/  @P0 BRA `(.L_x_89) ;  /* 0x0000000000400947 */ /* 0x000fea0003800000 */
[----:B------:R-:W-:Y:S01]  /*4b30*/  R2UR UR4, R3 ;  /* 0x00000000030472ca */ /* 0x000fe200000e0000 */
[----:B------:R-:W1:Y:S01]  /*4b40*/  S2R R2, SR_LANEID ;  /* 0x0000000000027919 */ /* 0x000e620000000000 */
[----:B------:R-:W-:-:S04]  /*4b50*/  LOP3.LUT R5, RZ, R5, RZ, 0x33, !PT ;  /* 0x00000005ff057212 */ /* 0x000fc800078e33ff */
[----:B---3--:R-:W2:Y:S07]  /*4b60*/  REDUX UR6, R5 ;  /* 0x00000000050673c4 */ /* 0x008eae0000000000 */
[----:B------:R-:W-:-:S03]  /*4b70*/  ULOP3.LUT UR5, URZ, UR4, URZ, 0x33, !UPT ;  /* 0x00000004ff057292 */ /* 0x000fc6000f8e33ff */
[----:B------:R-:W-:Y:S02]  /*4b80*/  VOTEU.ANY UR4, UPT, PT ;  /* 0x0000000000047886 */ /* 0x000fe400038e0100 */
[----:B------:R-:W-:Y:S01]  /*4b90*/  UFLO.U32 UR4, UR4 ;  /* 0x00000004000472bd */ /* 0x000fe200080e0000 */
[----:B------:R-:W-:-:S04]  /*4ba0*/  IMAD.U32 R0, RZ, RZ, UR5 ;  /* 0x00000005ff007e24 */ /* 0x000fc8000f8e00ff */
[----:B------:R-:W3:Y:S02]  /*4bb0*/  REDUX UR7, R0 ;  /* 0x00000000000773c4 */ /* 0x000ee40000000000 */
[----:B------:R4:W-:Y:S01]  /*4bc0*/  UTCATOMSWS.AND URZ, UR5 ;  /* 0x0000000500ff79e3 */ /* 0x0009e20008000000 */
[----:B-1----:R-:W-:Y:S01]  /*4bd0*/  ISETP.EQ.U32.AND P0, PT, R2, UR4, PT ;  /* 0x0000000402007c0c */ /* 0x002fe2000bf02070 */
[----:B--2---:R-:W-:Y:S02]  /*4be0*/  IMAD.U32 R2, RZ, RZ, UR6 ;  /* 0x00000006ff027e24 */ /* 0x004fe4000f8e00ff */
[----:B---3--:R-:W-:-:S10]  /*4bf0*/  IMAD.U32 R3, RZ, RZ, UR7 ;  /* 0x00000007ff037e24 */ /* 0x008fd4000f8e00ff */
[----:B------:R4:W-:Y:S04]  /*4c00*/  @P0 ATOMS.AND RZ, [UR8+0x14], R3 ;  /* 0x00001403ffff098c */ /* 0x0009e8000a800008 */
[----:B------:R4:W-:Y:S01]  /*4c10*/  @P0 ATOMS.AND RZ, [UR8+0x18], R2 ;  /* 0x00001802ffff098c */ /* 0x0009e2000a800008 */
[----:B------:R-:W-:Y:S05]  /*4c20*/  BRA `(.L_x_90) ;  /* 0x0000000000147947 */ /* 0x000fea0003800000 */
.L_x_89:
[----:B------:R-:W-:Y:S02]  /*4c30*/  MOV R2, 0x4c50 ;  /* 0x00004c5000027802 */ /* 0x000fe40000000f00 */
[----:B---3-5:R-:W-:Y:S05]  /*4c40*/  CALL.REL.NOINC `($__internal_0_$__cuda_sm10x_tcgen05_guardrail_trap_col_being_dealloced_not_returned_by_alloc) ;  /* 0x0000006000987944 */ /* 0x028fea0003c00000 */
[----:B------:R-:W-:Y:S05]  /*4c50*/  BRA `(.L_x_90) ;  /* 0x0000000000087947 */ /* 0x000fea0003800000 */
.L_x_88:
[----:B------:R-:W-:Y:S02]  /*4c60*/  MOV R2, 0x4c80 ;  /* 0x00004c8000027802 */ /* 0x000fe40000000f00 */
[----:B---3-5:R-:W-:Y:S05]  /*4c70*/  CALL.REL.NOINC `($__internal_2_$__cuda_sm10x_tcgen05_guardrail_trap_unallocated_columns_being_dealloced) ;  /* 0x0000006000a47944 */ /* 0x028fea0003c00000 */
.L_x_90:
[----:B------:R-:W-:Y:S01]  /*4c80*/  NOP ;  /* 0x0000000000007918 */ /* 0x000fe20000000000 */
[----:B----4-:R-:W-:Y:S05]  /*4c90*/  EXIT ;  /* 0x000000000000794d */ /* 0x010fea0003800000 */
.L_x_62:
[----:B------:R-:W2:Y:S01]  /*4ca0*/  LDCU UR5, c[0x0][0x384] ;  /* 0x00007080ff0577ac */ /* 0x000ea20008000800 */
[----:B------:R-:W-:Y:S02]  /*4cb0*/  UISETP.NE.OR UP0, UPT, UR18, 0x3, !UP3 ;  /* 0x000000031200788c */ /* 0x000fe4000df05670 */
[----:B--2---:R-:W-:-:S07]  /*4cc0*/  UIADD3 UR5, UPT, UPT, UR5, 0x7f, URZ ;  /* 0x0000007f05057890 */ /* 0x004fce000fffe0ff */
[----:B------:R-:W-:Y:S05]  /*4cd0*/  BRA.U UP0, `(.L_x_91) ;  /* 0x0000001100a07547 */ /* 0x000fea000b800000 */
[----:B------:R-:W-:Y:S01]  /*4ce0*/  USHF.R.S32.HI UR4, URZ, 0x1f, UR5 ;  /* 0x0000001fff047899 */ /* 0x000fe20008011405 */
[----:B------:R-:W2:Y:S01]  /*4cf0*/  LDC.64 R14, c[0x0][0x348] ;  /* 0x0000d200ff0e7b82 */ /* 0x000ea20000000a00 */
[----:B------:R-:W3:Y:S01]  /*4d00*/  LDCU UR38, c[0x0][0x370] ;  /* 0x00006e00ff2677ac */ /* 0x000ee20008000800 */
[----:B------:R-:W-:Y:S02]  /*4d10*/  HFMA2 R10, -RZ, RZ, 0, 5.9604644775390625e-08 ;  /* 0x00000001ff0a7431 */ /* 0x000fe400000001ff */
[----:B------:R-:W-:Y:S01]  /*4d20*/  IMAD.MOV.U32 R8, RZ, RZ, RZ ;  /* 0x000000ffff087224 */ /* 0x000fe200078e00ff */
[----:B------:R-:W-:Y:S01]  /*4d30*/  ULEA.HI UR4, UR4, UR5, URZ, 0x7 ;  /* 0x0000000504047291 */ /* 0x000fe2000f8f38ff */
[----:B------:R-:W3:Y:S03]  /*4d40*/  LDCU.128 UR32, c[0x0][0xb10] ;  /* 0x00016200ff2077ac */ /* 0x000ee60008000c00 */
[----:B------:R-:W-:Y:S01]  /*4d50*/  USHF.R.S32.HI UR27, URZ, 0x7, UR4 ;  /* 0x00000007ff1b7899 */ /* 0x000fe20008011404 */
[----:B------:R-:W4:Y:S05]  /*4d60*/  LDCU UR37, c[0x0][0x374] ;  /* 0x00006e80ff2577ac */ /* 0x000f2a0008000800 */
[----:B------:R-:W-:Y:S01]  /*4d70*/  IMAD.U32 R2, RZ, RZ, UR27 ;  /* 0x0000001bff027e24 */ /* 0x000fe2000f8e00ff */
[----:B------:R-:W1:Y:S04]  /*4d80*/  LDCU.64 UR4, c[0x0][0x888] ;  /* 0x00011100ff0477ac */ /* 0x000e680008000a00 */
[----:B------:R-:W-:Y:S01]  /*4d90*/  IABS R0, R2 ;  /* 0x0000000200007213 */ /* 0x000fe20000000000 */
[----:B------:R-:W2:Y:S03]  /*4da0*/  LDCU.64 UR30, c[0x0][0x890] ;  /* 0x00011200ff1e77ac */ /* 0x000ea60008000a00 */
[----:B------:R-:W-:Y:S01]  /*4db0*/  R2UR UR28, R0 ;  /* 0x00000000001c72ca */ /* 0x000fe200000e0000 */
[----:B------:R-:W2:Y:S01]  /*4dc0*/  LDCU UR24, c[0x0][0xb0c] ;  /* 0x00016180ff1877ac */ /* 0x000ea20008000800 */
[----:B------:R-:W2:Y:S01]  /*4dd0*/  LDCU UR48, c[0x0][0xb20] ;  /* 0x00016400ff3077ac */ /* 0x000ea20008000800 */
[----:B------:R-:W2:Y:S10]  /*4de0*/  LDCU UR36, c[0x0][0x388] ;  /* 0x00007100ff2477ac */ /* 0x000eb40008000800 */
[----:B------:R-:W2:Y:S01]  /*4df0*/  I2F.RP R3, UR28 ;  /* 0x0000001c00037d06 */ /* 0x000ea20008209400 */
[----:B-1----:R-:W-:Y:S01]  /*4e00*/  UISETP.NE.U32.AND UP0, UPT, UR4, URZ, UPT ;  /* 0x000000ff0400728c */ /* 0x002fe2000bf05070 */
[----:B------:R-:W1:Y:S03]  /*4e10*/  LDCU UR4, c[0x0][0xb30] ;  /* 0x00016600ff0477ac */ /* 0x000e660008000800 */
[----:B------:R-:W-:Y:S01]  /*4e20*/  UISETP.NE.AND.EX UP5, UPT, UR5, URZ, UPT, UP0 ;  /* 0x000000ff0500728c */ /* 0x000fe2000bfa5300 */
[----:B------:R-:W-:Y:S01]  /*4e30*/  UMOV UR25, 0x400 ;  /* 0x0000040000197882 */ /* 0x000fe20000000000 */
[----:B---3--:R-:W-:-:S02]  /*4e40*/  UIMAD.WIDE.U32 UR8, UR38, UR32, URZ ;  /* 0x00000020260872a5 */ /* 0x008fc4000f8e00ff */
[----:B------:R-:W-:Y:S02]  /*4e50*/  ULEA UR25, UR40, UR25, 0x18 ;  /* 0x0000001928197291 */ /* 0x000fe4000f8ec0ff */
[----:B----4-:R-:W-:Y:S01]  /*4e60*/  UIMAD.WIDE.U32 UR10, UR37, UR35, URZ ;  /* 0x00000023250a72a5 */ /* 0x010fe2000f8e00ff */
[----:B--2---:R-:W2:Y:S01]  /*4e70*/  MUFU.RCP R0, R3 ;  /* 0x0000000300007308 */ /* 0x004ea20000001000 */
[----:B------:R-:W-:Y:S01]  /*4e80*/  UMOV UR6, URZ ;  /* 0x000000ff00067c82 */ /* 0x000fe20008000000 */
[----:B------:R-:W-:Y:S02]  /*4e90*/  UIADD3 UR45, UPT, UPT, UR25, 0x108, URZ ;  /* 0x00000108192d7890 */ /* 0x000fe4000fffe0ff */
[----:B------:R-:W-:Y:S02]  /*4ea0*/  UIADD3 UR17, UPT, UPT, UR25, 0x100, URZ ;  /* 0x0000010019117890 */ /* 0x000fe4000fffe0ff */
[----:B------:R-:W-:Y:S02]  /*4eb0*/  UISETP.NE.U32.AND UP6, UPT, UR30, URZ, UPT ;  /* 0x000000ff1e00728c */ /* 0x000fe4000bfc5070 */
[----:B------:R-:W-:-:S02]  /*4ec0*/  UIADD3 UR43, UPT, UPT, UR25, 0x138, URZ ;  /* 0x00000138192b7890 */ /* 0x000fc4000fffe0ff */
[----:B------:R-:W-:Y:S02]  /*4ed0*/  UISETP.NE.AND UP0, UPT, UR39, 0x1, UPT ;  /* 0x000000012700788c */ /* 0x000fe4000bf05270 */
[----:B------:R-:W-:Y:S01]  /*4ee0*/  UISETP.NE.AND UP0, UPT, UR24, 0x1, UPT ;  /* 0x000000011800788c */ /* 0x000fe2000bf05270 */
[----:B------:R-:W-:Y:S01]  /*4ef0*/  UMOV UR42, UR9 ;  /* 0x00000009002a7c82 */ /* 0x000fe20008000000 */
[----:B------:R-:W-:Y:S01]  /*4f00*/  UMOV UR41, UR11 ;  /* 0x0000000b00297c82 */ /* 0x000fe20008000000 */
[----:B------:R-:W-:Y:S01]  /*4f10*/  UISETP.GE.AND UP2, UPT, UR39, 0x1, UPT ;  /* 0x000000012700788c */ /* 0x000fe2000bf46270 */
[----:B--2---:R-:W-:Y:S01]  /*4f20*/  VIADD R0, R0, 0xffffffe ;  /* 0x0ffffffe00007836 */ /* 0x004fe20000000000 */
[----:B------:R-:W-:Y:S02]  /*4f30*/  UPRMT UR45, UR40, 0x654, UR45 ;  /* 0x00000654282d7896 */ /* 0x000fe4000800002d */
[----:B------:R-:W-:Y:S02]  /*4f40*/  UPRMT UR46, UR40, 0x654, UR17 ;  /* 0x00000654282e7896 */ /* 0x000fe40008000011 */
[----:B------:R-:W-:Y:S01]  /*4f50*/  UISETP.NE.AND UP0, UPT, UR34, 0x1, UPT ;  /* 0x000000012200788c */ /* 0x000fe2000bf05270 */
[----:B------:R-:W2:Y:S01]  /*4f60*/  F2I.FTZ.U32.TRUNC.NTZ R0, R0 ;  /* 0x0000000000007305 */ /* 0x000ea2000021f000 */
[----:B------:R-:W-:Y:S01]  /*4f70*/  UPLOP3.LUT UP4, UPT, UPT, UPT, UPT, 0x40, 0x4 ;  /* 0x000000000004789c */ /* 0x000fe20003f8e870 */
[----:B------:R-:W3:Y:S01]  /*4f80*/  LDCU.64 UR22, c[0x0][0xb28] ;  /* 0x00016500ff1677ac */ /* 0x000ee20008000a00 */
[----:B------:R-:W-:-:S02]  /*4f90*/  UISETP.NE.AND.EX UP6, UPT, UR31, URZ, UPT, UP6 ;  /* 0x000000ff1f00728c */ /* 0x000fc4000bfc5360 */
[----:B------:R-:W-:Y:S02]  /*4fa0*/  UPRMT UR43, URZ, 0x654, UR43 ;  /* 0x00000654ff2b7896 */ /* 0x000fe4000800002b */
[----:B------:R-:W-:Y:S02]  /*4fb0*/  USHF.R.U32.HI UR42, URZ, UR33, UR42 ;  /* 0x00000021ff2a7299 */ /* 0x000fe4000801162a */
[----:B------:R-:W-:Y:S01]  /*4fc0*/  USHF.R.U32.HI UR41, URZ, UR48, UR41 ;  /* 0x00000030ff297299 */ /* 0x000fe20008011629 */
[----:B--2---:R-:W-:Y:S01]  /*4fd0*/  R2UR UR7, R0 ;  /* 0x00000000000772ca */ /* 0x004fe200000e0000 */
[----:B-1----:R-:W-:Y:S01]  /*4fe0*/  UISETP.NE.AND UP3, UPT, UR4, 0x1, UPT ;  /* 0x000000010400788c */ /* 0x002fe2000bf65270 */
[----:B------:R-:W-:Y:S01]  /*4ff0*/  IABS R0, R2 ;  /* 0x0000000200007213 */ /* 0x000fe20000000000 */
[----:B------:R-:W-:Y:S01]  /*5000*/  UISETP.NE.AND UP2, UPT, UR36, URZ, UPT ;  /* 0x000000ff2400728c */ /* 0x000fe2000bf45270 */
[----:B------:R-:W-:Y:S01]  /*5010*/  MOV R2, 0x2000 ;  /* 0x0000200000027802 */ /* 0x000fe20000000f00 */
[----:B------:R-:W-:-:S02]  /*5020*/  UISETP.NE.AND UP0, UPT, UR27, URZ, UPT ;  /* 0x000000ff1b00728c */ /* 0x000fc4000bf05270 */
[----:B------:R-:W-:-:S05]  /*5030*/  IMAD.MOV R0, RZ, RZ, -R0 ;  /* 0x000000ffff007224 */ /* 0x000fca00078e0a00 */
[----:B------:R-:W-:Y:S01]  /*5040*/  R2UR UR44, R0 ;  /* 0x00000000002c72ca */ /* 0x000fe200000e0000 */
[----:B------:R-:W-:-:S04]  /*5050*/  UIADD3 UR5, UPT, UPT, URZ, -UR7, URZ ;  /* 0x80000007ff057290 */ /* 0x000fc8000fffe0ff */
[----:B------:R-:W-:-:S04]  /*5060*/  UIMAD UR5, UR5, UR28, URZ ;  /* 0x0000001c050572a4 */ /* 0x000fc8000f8e02ff */
[----:B------:R-:W-:-:S07]  /*5070*/  UIMAD.WIDE.U32 UR6, UR7, UR5, UR6 ;  /* 0x00000005070672a5 */ /* 0x000fce000f8e0006 */
[----:B---3--:R-:W-:-:S05]  /*5080*/  UMOV UR40, UR7 ;  /* 0x0000000700287c82 */ /* 0x008fca0008000000 */
.L_x_100:
[----:B------:R-:W-:Y:S04]  /*5090*/  SHF.L.U32 R3, R8, 0x1f, RZ ;  /* 0x0000001f08037819 */ /* 0x000fe800000006ff */
[----:B-1----:R-:W1:Y:S02]  /*50a0*/  SYNCS.PHASECHK.TRANS64.TRYWAIT P0, [UR25+0x130], R3 ;  /* 0x00013003ff0075a7 */ /* 0x002e640008001119 */
[----:B-1----:R-:W-:Y:S05]  /*50b0*/  @!P0 BRA `(.L_x_92) ;  /* 0x0000005800b08947 */ /* 0x002fea0003800000 */
.L_x_180:
[----:B------:R-:W2:Y:S01]  /*50c0*/  LDS.128 R4, [UR25+0x170] ;  /* 0x00017019ff047984 */ /* 0x000ea20008000c00 */
[----:B------:R-:W-:Y:S01]  /*50d0*/  UISETP.GE.AND UP0, UPT, UR39, 0x1, UPT ;  /* 0x000000012700788c */ /* 0x000fe2000bf06270 */
[----:B------:R-:W-:Y:S01]  /*50e0*/  @!PT LDS RZ, [RZ] ;  /* 0x00000000fffff984 */ /* 0x000fe20000000800 */
[----:B------:R-:W-:Y:S01]  /*50f0*/  @!PT LDS RZ, [RZ] ;  /* 0x00000000fffff984 */ /* 0x000fe20000000800 */
[----:B------:R-:W-:Y:S01]  /*5100*/  @!PT LDS RZ, [RZ] ;  /* 0x00000000fffff984 */ /* 0x000fe20000000800 */
[----:B------:R-:W-:Y:S01]  /*5110*/  @!PT LDS RZ, [RZ] ;  /* 0x00000000fffff984 */ /* 0x000fe20000000800 */
[----:B------:R3:W-:Y:S06]  /*5120*/  MEMBAR.ALL.CTA ;  /* 0x0000000000007992 */ /* 0x0007ec0000008000 */
[----:B---3--:R-:W3:Y:S02]  /*5130*/  FENCE.VIEW.ASYNC.S ;  /* 0x00000000000073c6 */ /* 0x008ee40000000000 */
[----:B---3--:R-:W-:Y:S01]  /*5140*/  SYNCS.ARRIVE.TRANS64.RED.A1T0 RZ, [UR43], RZ ;  /* 0x000000ffffff79a7 */ /* 0x008fe2000810042b */
[----:B--2---:R-:W-:Y:S11]  /*5150*/  LOP3.LUT P0, RZ, R6, 0x1, RZ, 0xc0, !PT ;  /* 0x0000000106ff7812 */ /* 0x004ff6000780c0ff */
[----:B------:R-:W-:Y:S02]  /*5160*/  @!UPT UIADD3 URZ, UPT, UPT, URZ, URZ, URZ ;  /* 0x000000fffffff290 */ /* 0x000fe4000fffe0ff */
[----:B------:R-:W-:Y:S01]  /*5170*/  VOTEU.ANY UP2, P0 ;  /* 0x0000000000ff7886 */ /* 0x000fe20000040100 */
[----:B------:R-:W-:Y:S11]  /*5180*/  PLOP3.LUT P0, PT, PT, PT, UP2, 0x80, 0x8 ;  /* 0x000000000008781c */ /* 0x000ff60003f0f028 */
[----:B------:R-:W-:Y:S02]  /*5190*/  @!UPT UIADD3 URZ, UPT, UPT, URZ, URZ, URZ ;  /* 0x000000fffffff290 */ /* 0x000fe4000fffe0ff */
[----:B-1----:R-:W-:Y:S02]  /*51a0*/  @P0 MOV R3, R4 ;  /* 0x0000000400030202 */ /* 0x002fe40000000f00 */
[----:B------:R-:W-:Y:S02]  /*51b0*/  @P0 LOP3.LUT R0, R5, 0xffff, RZ, 0xc0, !PT ;  /* 0x0000ffff05000812 */ /* 0x000fe400078ec0ff */
[----:B------:R-:W-:Y:S02]  /*51c0*/  @P0 R2UR UR5, R3 ;  /* 0x00000000030502ca */ /* 0x000fe400000e0000 */
[----:B------:R-:W-:Y:S11]  /*51d0*/  @P0 R2UR UR4, R0 ;  /* 0x00000000000402ca */ /* 0x000ff600000e0000 */
[----:B------:R-:W-:Y:S02]  /*51e0*/  @UP2 UMOV UR15, UR5 ;  /* 0x00000005000f2c82 */ /* 0x000fe40008000000 */
[----:B------:R-:W-:Y:S01]  /*51f0*/  @UP2 UMOV UR14, UR4 ;  /* 0x00000004000e2c82 */ /* 0x000fe20008000000 */
[----:B------:R-:W-:Y:S05]  /*5200*/  BRA.U !UP0, `(.L_x_93) ;  /* 0x0000000108c07547 */ /* 0x000fea000b800000 */
[----:B------:R-:W-:Y:S02]  /*5210*/  UIMAD.WIDE.U32 UR8, UR14, UR35, URZ ;  /* 0x000000230e0872a5 */ /* 0x000fe4000f8e00ff */
[----:B------:R-:W-:Y:S02]  /*5220*/  UP2UR UR16, UPR, URZ, 0x4 ;  /* 0x00000004ff107883 */ /* 0x000fe40008000000 */
[----:B------:R-:W-:Y:S02]  /*5230*/  UISETP.NE.AND UP2, UPT, UR34, 0x1, UPT ;  /* 0x000000012200788c */ /* 0x000fe4000bf45270 */
[----:B------:R-:W-:Y:S02]  /*5240*/  UIMAD.WIDE.U32 UR10, UR15, UR32, URZ ;  /* 0x000000200f0a72a5 */ /* 0x000fe4000f8e00ff */
[----:B------:R-:W-:Y:S02]  /*5250*/  USEL UR4, UR37, UR41, !UP2 ;  /* 0x0000002925047287 */ /* 0x000fe4000d000000 */
[----:B------:R-:W-:Y:S02]  /*5260*/  UISETP.NE.AND UP0, UPT, UR24, 0x1, UPT ;  /* 0x000000011800788c */ /* 0x000fe4000bf05270 */
[----:B------:R-:W-:Y:S02]  /*5270*/  UP2UR UR20, UPR, URZ, 0x2 ;  /* 0x00000002ff147883 */ /* 0x000fe40008000000 */
[----:B------:R-:W-:Y:S02]  /*5280*/  UISETP.NE.AND UP1, UPT, UR39, 0x1, UPT ;  /* 0x000000012700788c */ /* 0x000fe4000bf25270 */
[----:B------:R-:W-:Y:S02]  /*5290*/  UIMAD.WIDE.U32 UR12, UR4, UR22, URZ ;  /* 0x00000016040c72a5 */ /* 0x000fe4000f8e00ff */
[----:B------:R-:W-:Y:S01]  /*52a0*/  USEL UR7, UR38, UR42, !UP0 ;  /* 0x0000002a26077287 */ /* 0x000fe2000c000000 */
[----:B------:R-:W-:Y:S02]  /*52b0*/  UMOV UR5, UR9 ;  /* 0x0000000900057c82 */ /* 0x000fe40008000000 */
[----:B------:R-:W-:Y:S02]  /*52c0*/  USHF.R.U32.HI UR6, URZ, UR48, UR5 ;  /* 0x00000030ff067299 */ /* 0x000fe40008011605 */
[----:B------:R-:W-:Y:S02]  /*52d0*/  UIMAD.WIDE.U32 UR18, UR7, UR22, URZ ;  /* 0x00000016071272a5 */ /* 0x000fe4000f8e00ff */
[----:B------:R-:W-:Y:S02]  /*52e0*/  USEL UR6, UR14, UR6, !UP2 ;  /* 0x000000060e067287 */ /* 0x000fe4000d000000 */
[----:B------:R-:W-:Y:S01]  /*52f0*/  UISETP.NE.AND UP2, UPT, UR16, URZ, UPT ;  /* 0x000000ff1000728c */ /* 0x000fe2000bf45270 */
[----:B------:R-:W-:Y:S01]  /*5300*/  UMOV UR5, UR11 ;  /* 0x0000000b00057c82 */ /* 0x000fe20008000000 */
[----:B------:R-:W-:Y:S02]  /*5310*/  UIMAD.WIDE.U32 UR10, UR6, UR22, URZ ;  /* 0x00000016060a72a5 */ /* 0x000fe4000f8e00ff */
[----:B------:R-:W-:Y:S03]  /*5320*/  USHF.R.U32.HI UR8, URZ, UR33, UR5 ;  /* 0x00000021ff087299 */ /* 0x000fe60008011605 */
[----:B------:R-:W-:Y:S02]  /*5330*/  UMOV UR5, UR13 ;  /* 0x0000000d00057c82 */ /* 0x000fe40008000000 */
[----:B------:R-:W-:Y:S03]  /*5340*/  @UP1 USHF.R.U32.HI UR4, URZ, UR23, UR5 ;  /* 0x00000017ff041299 */ /* 0x000fe60008011605 */
[----:B------:R-:W-:Y:S01]  /*5350*/  UMOV UR5, UR19 ;  /* 0x0000001300057c82 */ /* 0x000fe20008000000 */
[----:B------:R-:W-:Y:S02]  /*5360*/  UIMAD UR4, UR39, UR4, URZ ;  /* 0x00000004270472a4 */ /* 0x000fe4000f8e02ff */
[----:B------:R-:W-:Y:S02]  /*5370*/  @UP1 USHF.R.U32.HI UR7, URZ, UR23, UR5 ;  /* 0x00000017ff071299 */ /* 0x000fe40008011605 */
[----:B------:R-:W-:Y:S02]  /*5380*/  USEL UR5, UR15, UR8, !UP0 ;  /* 0x000000080f057287 */ /* 0x000fe4000c000000 */
[----:B------:R-:W-:Y:S02]  /*5390*/  UIMAD UR8, UR39, UR7, URZ ;  /* 0x00000007270872a4 */ /* 0x000fe4000f8e02ff */
[----:B------:R-:W-:Y:S03]  /*53a0*/  UISETP.GE.AND UP0, UPT, UR6, UR4, UPT ;  /* 0x000000040600728c */ /* 0x000fe6000bf06270 */
[----:B------:R-:W-:Y:S01]  /*53b0*/  UMOV UR4, UR11 ;  /* 0x0000000b00047c82 */ /* 0x000fe20008000000 */
[----:B------:R-:W-:Y:S02]  /*53c0*/  UISETP.GE.OR UP0, UPT, UR5, UR8, UP0 ;  /* 0x000000080500728c */ /* 0x000fe40008706670 */
[----:B------:R-:W-:Y:S02]  /*53d0*/  USHF.R.U32.HI UR4, URZ, UR23, UR4 ;  /* 0x00000017ff047299 */ /* 0x000fe40008011604 */
[----:B------:R-:W-:Y:S02]  /*53e0*/  UIMAD.WIDE.U32 UR8, UR5, UR22, URZ ;  /* 0x00000016050872a5 */ /* 0x000fe4000f8e00ff */
[----:B------:R-:W-:Y:S04]  /*53f0*/  USEL UR10, UR6, UR4, !UP1 ;  /* 0x00000004060a7287 */ /* 0x000fe8000c800000 */
[----:B------:R-:W-:Y:S01]  /*5400*/  UIADD3 UR11, UPT, UPT, -UR10, URZ, URZ ;  /* 0x000000ff0a0b7290 */ /* 0x000fe2000fffe1ff */
[----:B------:R-:W-:Y:S02]  /*5410*/  @!UP0 UMOV UR4, UR9 ;  /* 0x0000000900048c82 */ /* 0x000fe40008000000 */
[----:B------:R-:W-:Y:S02]  /*5420*/  @!UP0 USHF.R.U32.HI UR4, URZ, UR23, UR4 ;  /* 0x00000017ff048299 */ /* 0x000fe40008011604 */
[----:B------:R-:W-:Y:S02]  /*5430*/  UIMAD UR8, UR39, UR11, UR6 ;  /* 0x0000000b270872a4 */ /* 0x000fe4000f8e0206 */
[----:B------:R-:W-:Y:S02]  /*5440*/  @!UP0 USEL UR4, UR5, UR4, !UP1 ;  /* 0x0000000405048287 */ /* 0x000fe4000c800000 */
[----:B------:R-:W-:Y:S02]  /*5450*/  UISETP.NE.AND UP1, UPT, UR20, URZ, UPT ;  /* 0x000000ff1400728c */ /* 0x000fe4000bf25270 */
[----:B------:R-:W-:Y:S02]  /*5460*/  @!UP0 UIMAD UR8, UR7, UR8, UR4 ;  /* 0x00000008070882a4 */ /* 0x000fe4000f8e0204 */
[----:B------:R-:W-:Y:S02]  /*5470*/  @!UP0 UIADD3 UR9, UPT, UPT, UR10, -UR4, URZ ;  /* 0x800000040a098290 */ /* 0x000fe4000fffe0ff */
[----:B------:R-:W-:Y:S02]  /*5480*/  UIADD3 UR4, UPT, UPT, -UR5, URZ, URZ ;  /* 0x000000ff05047290 */ /* 0x000fe4000fffe1ff */
[----:B------:R-:W-:Y:S02]  /*5490*/  UIADD3 UR7, UPT, UPT, -UR6, URZ, URZ ;  /* 0x000000ff06077290 */ /* 0x000fe4000fffe1ff */
[----:B------:R-:W-:Y:S02]  /*54a0*/  @!UP0 UIMAD UR6, UR9, UR39, UR5 ;  /* 0x00000027090682a4 */ /* 0x000fe4000f8e0205 */
[----:B------:R-:W-:Y:S02]  /*54b0*/  UIMAD UR15, UR24, UR4, UR15 ;  /* 0x00000004180f72a4 */ /* 0x000fe4000f8e020f */
[----:B------:R-:W-:Y:S01]  /*54c0*/  UIMAD UR14, UR34, UR7, UR14 ;  /* 0x00000007220e72a4 */ /* 0x000fe2000f8e020e */
[----:B------:R-:W-:Y:S02]  /*54d0*/  @!UP0 UMOV UR5, UR8 ;  /* 0x0000000800058c82 */ /* 0x000fe40008000000 */
[----:B------:R-:W-:Y:S02]  /*54e0*/  UIMAD UR15, UR5, UR24, UR15 ;  /* 0x00000018050f72a4 */ /* 0x000fe4000f8e020f */
[----:B------:R-:W-:Y:S11]  /*54f0*/  UIMAD UR14, UR6, UR34, UR14 ;  /* 0x00000022060e72a4 */ /* 0x000ff6000f8e020e */
[----:B------:R-:W-:Y:S01]  /*5500*/  @!UPT UIADD3 URZ, UPT, UPT, URZ, URZ, URZ ;  /* 0x000000fffffff290 */ /* 0x000fe2000fffe0ff */
.L_x_93:
[----:B------:R-:W1:Y:S01]  /*5510*/  @!UP3 LDCU.128 UR8, c[0x0][0xb10] ;  /* 0x00016200ff08b7ac */ /* 0x000e620008000c00 */
[----:B------:R-:W-:Y:S04]  /*5520*/  MOV R0, UR26 ;  /* 0x0000001a00007c02 */ /* 0x000fe80008000f00 */
[----:B------:R-:W-:Y:S01]  /*5530*/  IABS R0, R0 ;  /* 0x0000000000007213 */ /* 0x000fe20000000000 */
[----:B------:R-:W2:Y:S01]  /*5540*/  @!UP3 LDCU UR5, c[0x0][0xb0c] ;  /* 0x00016180ff05b7ac */ /* 0x000ea20008000800 */
[----:B-1----:R-:W-:Y:S07]  /*5550*/  UIMAD.WIDE.U32 UR6, UR15, UR8, URZ ;  /* 0x000000080f0672a5 */ /* 0x002fee000f8e00ff */
[----:B------:R-:W-:Y:S01]  /*5560*/  @!UP3 UMOV UR4, UR7 ;  /* 0x000000070004bc82 */ /* 0x000fe20008000000 */
[----:B--2---:R-:W-:Y:S02]  /*5570*/  @!UP3 UISETP.NE.AND UP0, UPT, UR5, 0x1, UPT ;  /* 0x000000010500b88c */ /* 0x004fe4000bf05270 */
[----:B------:R-:W-:Y:S02]  /*5580*/  @!UP3 USHF.R.U32.HI UR4, URZ, UR9, UR4 ;  /* 0x00000009ff04b299 */ /* 0x000fe40008011604 */
[----:B------:R-:W-:Y:S02]  /*5590*/  UIMAD.WIDE.U32 UR6, UR14, UR11, URZ ;  /* 0x0000000b0e0672a5 */ /* 0x000fe4000f8e00ff */
[----:B------:R-:W-:Y:S02]  /*55a0*/  @!UP3 USEL UR8, UR15, UR4, !UP0 ;  /* 0x000000040f08b287 */ /* 0x000fe4000c000000 */
[----:B------:R-:W-:Y:S03]  /*55b0*/  @!UP3 UISETP.NE.AND UP0, UPT, UR10, 0x1, UPT ;  /* 0x000000010a00b88c */ /* 0x000fe6000bf05270 */
[----:B------:R-:W-:Y:S02]  /*55c0*/  @!UP3 UMOV UR6, UR7 ;  /* 0x000000070006bc82 */ /* 0x000fe40008000000 */
[----:B------:R-:W1:Y:S02]  /*55d0*/  @!UP3 LDCU UR4, c[0x0][0xb20] ;  /* 0x00016400ff04b7ac */ /* 0x000e640008000800 */
[----:B-1----:R-:W-:Y:S04]  /*55e0*/  @!UP3 USHF.R.U32.HI UR6, URZ, UR4, UR6 ;  /* 0x00000004ff06b299 */ /* 0x002fe80008011606 */
[----:B------:R-:W-:Y:S04]  /*55f0*/  @!UP3 USEL UR6, UR14, UR6, !UP0 ;  /* 0x000000060e06b287 */ /* 0x000fe8000c000000 */
[----:B------:R-:W-:Y:S02]  /*5600*/  @!UP3 UIADD3 UR4, UPT, UPT, -UR8, UR6, URZ ;  /* 0x000000060804b290 */ /* 0x000fe4000fffe1ff */
[----:B------:R-:W-:Y:S02]  /*5610*/  @!UP3 UIADD3 UR6, UPT, UPT, UR8, -UR6, URZ ;  /* 0x800000060806b290 */ /* 0x000fe4000fffe0ff */
[----:B------:R-:W-:Y:S02]  /*5620*/  @!UP3 UIMAD UR15, UR4, UR5, UR15 ;  /* 0x00000005040fb2a4 */ /* 0x000fe4000f8e020f */
[----:B------:R-:W-:Y:S01]  /*5630*/  @!UP3 UIMAD UR14, UR6, UR10, UR14 ;  /* 0x0000000a060eb2a4 */ /* 0x000fe2000f8e020e */
[----:B------:R-:W-:Y:S11]  /*5640*/  BRA.U UP4, `(.L_x_94) ;  /* 0x0000000104107547 */ /* 0x000ff6000b800000 */
[----:B------:R-:W-:Y:S04]  /*5650*/  MOV R3, UR47 ;  /* 0x0000002f00037c02 */ /* 0x000fe80008000f00 */
[----:B------:R-:W-:Y:S04]  /*5660*/  SHF.L.U32 R12, R3, 0x1f, RZ ;  /* 0x0000001f030c7819 */ /* 0x000fe800000006ff */
[----:B------:R-:W1:Y:S02]  /*5670*/  SYNCS.PHASECHK.TRANS64.TRYWAIT P1, [UR25+0x128], R12 ;  /* 0x0001280cff0075a7 */ /* 0x000e640008021119 */
[----:B-1----:R-:W-:Y:S05]  /*5680*/  @!P1 BRA `(.L_x_95) ;  /* 0x0000005400549947 */ /* 0x002fea0003800000 */
.L_x_94:
[----:B------:R-:W-:Y:S01]  /*5690*/  UISETP.NE.AND UP4, UPT, UR27, URZ, UPT ;  /* 0x000000ff1b00728c */ /* 0x000fe2000bf85270 */
[----:B------:R-:W-:Y:S01]  /*56a0*/  R2UR UR4, R0 ;  /* 0x00000000000472ca */ /* 0x000fe200000e0000 */
[----:B------:R-:W-:Y:S01]  /*56b0*/  USHF.L.U32 UR19, UR29, 0x7, URZ ;  /* 0x000000071d137899 */ /* 0x000fe200080006ff */
[----:B------:R-:W-:Y:S05]  /*56c0*/  IMAD.U32 R0, RZ, RZ, UR36 ;  /* 0x00000024ff007e24 */ /* 0x000fea000f8e00ff */
[----:B------:R-:W-:Y:S04]  /*56d0*/  IABS R9, R0 ;  /* 0x0000000000097213 */ /* 0x000fe80000000000 */
[----:B------:R-:W2:Y:S02]  /*56e0*/  I2F.RP R16, R9 ;  /* 0x0000000900107306 */ /* 0x000ea40000209400 */
[----:B------:R-:W-:Y:S07]  /*56f0*/  UIMAD.WIDE.U32 UR6, UR40, UR4, URZ ;  /* 0x00000004280672a5 */ /* 0x000fee000f8e00ff */
[----:B------:R-:W-:Y:S02]  /*5700*/  UMOV UR20, UR7 ;  /* 0x0000000700147c82 */ /* 0x000fe40008000000 */
[----:B------:R-:W-:Y:S04]  /*5710*/  UIMAD UR4, UR20, UR44, UR4 ;  /* 0x0000002c140472a4 */ /* 0x000fe8000f8e0204 */
[----:B------:R-:W-:Y:S01]  /*5720*/  UISETP.GT.U32.AND UP0, UPT, UR28, UR4, UPT ;  /* 0x000000041c00728c */ /* 0x000fe2000bf04070 */
[----:B--2---:R-:W2:Y:S10]  /*5730*/  MUFU.RCP R0, R16 ;  /* 0x0000001000007308 */ /* 0x004eb40000001000 */
[----:B------:R-:W-:Y:S02]  /*5740*/  @!UP0 UIADD3 UR4, UPT, UPT, UR4, -UR28, URZ ;  /* 0x8000001c04048290 */ /* 0x000fe4000fffe0ff */
[----:B------:R-:W-:Y:S02]  /*5750*/  @!UP0 UIADD3 UR20, UPT, UPT, UR20, 0x1, URZ ;  /* 0x0000000114148890 */ /* 0x000fe4000fffe0ff */
[----:B------:R-:W-:Y:S02]  /*5760*/  UISETP.GE.U32.AND UP0, UPT, UR4, UR28, UPT ;  /* 0x0000001c0400728c */ /* 0x000fe4000bf06070 */
[----:B------:R-:W-:Y:S01]  /*5770*/  ULOP3.LUT UR4, UR26, UR27, URZ, 0x3c, !UPT ;  /* 0x0000001b1a047292 */ /* 0x000fe2000f8e3cff */
[----:B--2---:R-:W-:Y:S04]  /*5780*/  VIADD R11, R0, 0xffffffe ;  /* 0x0ffffffe000b7836 */ /* 0x004fe80000000000 */
[----:B------:R-:W1:Y:S04]  /*5790*/  F2I.FTZ.U32.TRUNC.NTZ R13, R11 ;  /* 0x0000000b000d7305 */ /* 0x000e68000021f000 */
[----:B------:R-:W-:Y:S02]  /*57a0*/  @UP0 UIADD3 UR20, UPT, UPT, UR20, 0x1, URZ ;  /* 0x0000000114140890 */ /* 0x000fe4000fffe0ff */
[----:B------:R-:W-:Y:S01]  /*57b0*/  UISETP.GE.AND UP0, UPT, UR4, URZ, UPT ;  /* 0x000000ff0400728c */ /* 0x000fe2000bf06270 */
[--C-:B-1----:R-:W-:Y:S10]  /*57c0*/  IMAD.MOV R12, RZ, RZ, -R13.reuse ;  /* 0x000000ffff0c7224 */ /* 0x102ff400078e0a0d */
[----:B------:R-:W-:Y:S02]  /*57d0*/  @!UP0 UIADD3 UR20, UPT, UPT, -UR20, URZ, URZ ;  /* 0x000000ff14148290 */ /* 0x000fe4000fffe1ff */
[----:B------:R-:W-:Y:S01]  /*57e0*/  @!UP4 ULOP3.LUT UR20, URZ, UR27, URZ, 0x33, !UPT ;  /* 0x0000001bff14c292 */ /* 0x000fe2000f8e33ff */
[----:B------:R-:W-:Y:S01]  /*57f0*/  IMAD R3, R12, R9, RZ ;  /* 0x000000090c037224 */ /* 0x000fe200078e02ff */
[----:B------:R-:W-:Y:S01]  /*5800*/  UISETP.NE.AND UP4, UPT, UR36, URZ, UPT ;  /* 0x000000ff2400728c */ /* 0x000fe2000bf85270 */
[----:B------:R-:W-:Y:S01]  /*5810*/  IMAD.MOV.U32 R12, RZ, RZ, RZ ;  /* 0x000000ffff0c7224 */ /* 0x000fe200078e00ff */
[----:B------:R-:W-:Y:S02]  /*5820*/  ULOP3.LUT UR4, UR20, UR36, URZ, 0x3c, !UPT ;  /* 0x0000002414047292 */ /* 0x000fe4000f8e3cff */
[----:B------:R-:W-:Y:S01]  /*5830*/  MOV R0, UR20 ;  /* 0x0000001400007c02 */ /* 0x000fe20008000f00 */
[----:B------:R-:W-:Y:S01]  /*5840*/  IMAD.HI.U32 R13, R13, R3, R12 ;  /* 0x000000030d0d7227 */ /* 0x000fe200078e000c */
[----:B------:R-:W-:Y:S02]  /*5850*/  UISETP.GE.AND UP0, UPT, UR4, URZ, UPT ;  /* 0x000000ff0400728c */ /* 0x000fe4000bf06270 */
[----:B------:R-:W-:Y:S01]  /*5860*/  IABS R0, R0 ;  /* 0x0000000000007213 */ /* 0x000fe20000000000 */
[----:B------:R-:W-:Y:S04]  /*5870*/  UIADD3 UR4, UPT, UPT, -UR20, URZ, URZ ;  /* 0x000000ff14047290 */ /* 0x000fe8000fffe1ff */
[----:B------:R-:W-:Y:S01]  /*5880*/  IMAD.HI.U32 R13, R13, R0, RZ ;  /* 0x000000000d0d7227 */ /* 0x000fe200078e00ff */
[----:B------:R-:W-:Y:S03]  /*5890*/  UIMAD UR4, UR27, UR4, UR26 ;  /* 0x000000041b0472a4 */ /* 0x000fe6000f8e021a */
[----:B------:R-:W-:Y:S01]  /*58a0*/  IMAD.MOV R3, RZ, RZ, -R13 ;  /* 0x000000ffff037224 */ /* 0x000fe200078e0a0d */
[----:B------:R-:W-:Y:S03]  /*58b0*/  USHF.L.U32 UR18, UR4, 0x7, URZ ;  /* 0x0000000704127899 */ /* 0x000fe600080006ff */
[C---:B------:R-:W-:Y:S05]  /*58c0*/  IMAD R0, R9.reuse, R3, R0 ;  /* 0x0000000309007224 */ /* 0x040fea00078e0200 */
[----:B------:R-:W-:Y:S11]  /*58d0*/  ISETP.GT.U32.AND P1, PT, R9, R0, PT ;  /* 0x000000000900720c */ /* 0x000ff60003f24070 */
[----:B------:R-:W-:Y:S02]  /*58e0*/  @!UPT UIADD3 URZ, UPT, UPT, URZ, URZ, URZ ;  /* 0x000000fffffff290 */ /* 0x000fe4000fffe0ff */
[-C--:B------:R-:W-:Y:S01]  /*58f0*/  @!P1 IADD3 R0, PT, PT, R0, -R9.reuse, RZ ;  /* 0x8000000900009210 */ /* 0x080fe20007ffe0ff */
[----:B------:R-:W-:Y:S01]  /*5900*/  @!P1 VIADD R13, R13, 0x1 ;  /* 0x000000010d0d9836 */ /* 0x000fe20000000000 */
[----:B------:R-:W-:Y:S02]  /*5910*/  ISETP.NE.U32.AND P1, PT, RZ, UR30, PT ;  /* 0x0000001eff007c0c */ /* 0x000fe4000bf25070 */
[----:B------:R-:W-:Y:S02]  /*5920*/  ISETP.GE.U32.AND P2, PT, R0, R9, PT ;  /* 0x000000090000720c */ /* 0x000fe40003f46070 */
[----:B------:R-:W-:Y:S02]  /*5930*/  ISETP.NE.AND.EX P1, PT, RZ, UR31, PT, P1 ;  /* 0x0000001fff007c0c */ /* 0x000fe4000bf25310 */
[----:B------:R-:W-:Y:S09]  /*5940*/  SHF.L.U32 R9, R10, 0x1f, RZ ;  /* 0x0000001f0a097819 */ /* 0x000ff200000006ff */
[----:B------:R-:W-:Y:S04]  /*5950*/  @P2 IADD3 R13, PT, PT, R13, 0x1, RZ ;  /* 0x000000010d0d2810 */ /* 0x000fe80007ffe0ff */
[----:B------:R-:W-:Y:S11]  /*5960*/  R2UR UR21, R13 ;  /* 0x000000000d1572ca */ /* 0x000ff600000e0000 */
[----:B------:R-:W-:Y:S02]  /*5970*/  @!UPT UIADD3 URZ, UPT, UPT, URZ, URZ, URZ ;  /* 0x000000fffffff290 */ /* 0x000fe4000fffe0ff */
[----:B------:R-:W-:Y:S02]  /*5980*/  @!UP0 UIADD3 UR21, UPT, UPT, -UR21, URZ, URZ ;  /* 0x000000ff15158290 */ /* 0x000fe4000fffe1ff */
[----:B------:R-:W-:Y:S04]  /*5990*/  @!UP4 ULOP3.LUT UR21, URZ, UR36, URZ, 0x33, !UPT ;  /* 0x00000024ff15c292 */ /* 0x000fe8000f8e33ff */
[----:B------:R-:W-:Y:S04]  /*59a0*/  UIADD3 UR5, UPT, UPT, -UR21, URZ, URZ ;  /* 0x000000ff15057290 */ /* 0x000fe8000fffe1ff */
[----:B------:R-:W-:Y:S01]  /*59b0*/  UIMAD UR20, UR36, UR5, UR20 ;  /* 0x00000005241472a4 */ /* 0x000fe2000f8e0214 */
[----:B------:R-:W-:Y:S11]  /*59c0*/  BRA.U !UP6, `(.L_x_96) ;  /* 0x000000010e387547 */ /* 0x000ff6000b800000 */
[----:B------:R-:W-:Y:S01]  /*59d0*/  UPLOP3.LUT UP1, UPT, UPT, UPT, UP5, 0x80, 0x8 ;  /* 0x000000000008789c */ /* 0x000fe20003f2f050 */
[----:B------:R-:W-:Y:S01]  /*59e0*/  HFMA2 R0, -RZ, RZ, 0, 5.9604644775390625e-08 ;  /* 0x00000001ff007431 */ /* 0x000fe200000001ff */
[----:B------:R-:W1:Y:S01]  /*59f0*/  LDCU.64 UR8, c[0x0][0x358] ;  /* 0x00006b00ff0877ac */ /* 0x000e620008000a00 */
[----:B------:R-:W-:Y:S03]  /*5a00*/  IMAD.MOV.U32 R167, RZ, RZ, 0x1 ;  /* 0x00000001ffa77424 */ /* 0x000fe600078e00ff */
[----:B------:R-:W-:Y:S05]  /*5a10*/  PLOP3.LUT P2, PT, PT, PT, UP1, 0x80, 0x8 ;  /* 0x000000000008781c */ /* 0x000fea0003f4f018 */
[----:B------:R-:W2:Y:S01]  /*5a20*/  @UP1 LDCU.64 UR4, c[0x0][0x888] ;  /* 0x00011100ff0417ac */ /* 0x000ea20008000a00 */
[----:B------:R-:W-:Y:S07]  /*5a30*/  @UP1 UIMAD UR6, UR51, UR30, URZ ;  /* 0x0000001e330612a4 */ /* 0x000fee000f8e02ff */
[----:B------:R-:W-:Y:S01]  /*5a40*/  @!P2 PRMT R167, R0, 0x7610, R167 ;  /* 0x0000761000a7a816 */ /* 0x000fe200000000a7 */
[----:B--2---:R-:W-:Y:S06]  /*5a50*/  @UP1 UIMAD.WIDE UR4, UR6, 0x4, UR4 ;  /* 0x00000004060418a5 */ /* 0x004fec000f8e0204 */
[----:B------:R-:W-:Y:S01]  /*5a60*/  IMAD.U32 R12, RZ, RZ, UR4 ;  /* 0x00000004ff0c7e24 */ /* 0x000fe2000f8e00ff */
[----:B------:R-:W-:Y:S04]  /*5a70*/  MOV R13, UR5 ;  /* 0x00000005000d7c02 */ /* 0x000fe80008000f00 */
[----:B------:R-:W2:Y:S01]  /*5a80*/  @!UP1 LDCU UR4, c[0x0][0x880] ;  /* 0x00011000ff0497ac */ /* 0x000ea20008000800 */
[----:B-1---5:R1:W5:Y:S02]  /*5a90*/  @P2 LDG.E R73, desc[UR8][R12.64] ;  /* 0x000000080c492981 */ /* 0x022364000c1e1900 */
[----:B-12---:R-:W-:Y:S07]  /*5aa0*/  @!P2 IMAD.U32 R73, RZ, RZ, UR4 ;  /* 0x00000004ff49ae24 */ /* 0x006fee000f8e00ff */
.L_x_96:
[----:B-----5:R-:W-:Y:S01]  /*5ab0*/  @!P1 FSETP.EQ.AND P3, PT, R73, RZ, PT ;  /* 0x000000ff4900920b */ /* 0x020fe20003f62000 */
[----:B------:R-:W-:Y:S01]  /*5ac0*/  @!UPT UIADD3 URZ, UPT, UPT, URZ, URZ, URZ ;  /* 0x000000fffffff290 */ /* 0x000fe2000fffe0ff */
[----:B------:R-:W-:Y:S11]  /*5ad0*/  @!P1 BRA `(.L_x_97) ;  /* 0x0000000000149947 */ /* 0x000ff60003800000 */
[----:B------:R-:W-:Y:S02]  /*5ae0*/  LOP3.LUT P1, RZ, R167, 0xff, RZ, 0xc0, !PT ;  /* 0x000000ffa7ff7812 */ /* 0x000fe4000782c0ff */
[----:B------:R-:W-:Y:S04]  /*5af0*/  PLOP3.LUT P3, PT, PT, PT, UP1, 0x80, 0x8 ;  /* 0x000000000008781c */ /* 0x000fe80003f6f018 */
[----:B------:R-:W-:Y:S07]  /*5b00*/  PLOP3.LUT P3, PT, P3, PT, PT, 0x8, 0x80 ;  /* 0x000000000080781c */ /* 0x000fee0001f6e170 */
[----:B------:R-:W-:Y:S11]  /*5b10*/  @P1 FSETP.EQ.AND P3, PT, R73, RZ, PT ;  /* 0x000000ff4900120b */ /* 0x000ff60003f62000 */
[----:B------:R-:W-:Y:S02]  /*5b20*/  @!UPT UIADD3 URZ, UPT, UPT, URZ, URZ, URZ ;  /* 0x000000fffffff290 */ /* 0x000fe4000fffe0ff */
.L_x_97:
[----:B------:R-:W1:Y:S01]  /*5b30*/  SYNCS.PHASECHK.TRANS64.TRYWAIT P1, [UR25+0x110], R9 ;  /* 0x00011009ff0075a7 */ /* 0x000e620008021119 */
[----:B------:R-:W-:Y:S04]  /*5b40*/  ELECT P2, URZ, PT ;  /* 0x0000000000ff782f */ /* 0x000fe80003840000 */
[----:B------:R-:W-:Y:S01]  /*5b50*/  PLOP3.LUT P2, PT, P3, P2, PT, 0xf2, 0x2f ;  /* 0x00000000002f781c */ /* 0x000fe20001f45e72 */
[----:B------:R-:W-:Y:S01]  /*5b60*/  @!UPT UIADD3 URZ, UPT, UPT, URZ, URZ, URZ ;  /* 0x000000fffffff290 */ /* 0x000fe2000fffe0ff */
[----:B-1----:R-:W-:Y:S11]  /*5b70*/  @!P1 BRA `(.L_x_98) ;  /* 0x0000005000309947 */ /* 0x002ff60003800000 */
.L_x_183:
[----:B------:R-:W-:Y:S01]  /*5b80*/  @!P2 IADD3 R3, P1, PT, R14, 0x580, RZ ;  /* 0x000005800e03a810 */ /* 0x000fe20007f3e0ff */
[----:B------:R-:W-:Y:S01]  /*5b90*/  VOTEU.ALL UP0, P2 ;  /* 0x0000000000ff7886 */ /* 0x000fe20001000000 */
[----:B------:R-:W-:Y:S01]  /*5ba0*/  UMOV UR6, 0x0 ;  /* 0x0000000000067882 */ /* 0x000fe20000000000 */
[----:B------:R-:W-:Y:S01]  /*5bb0*/  UMOV UR7, 0x10000000 ;  /* 0x1000000000077882 */ /* 0x000fe20000000000 */
[----:B------:R-:W-:Y:S01]  /*5bc0*/  @!P2 R2UR UR5, R3 ;  /* 0x000000000305a2ca */ /* 0x000fe200000e0000 */
[----:B-1----:R-:W-:Y:S01]  /*5bd0*/  @!P2 IMAD.X R0, RZ, RZ, R15, P1 ;  /* 0x000000ffff00a224 */ /* 0x002fe200008e060f */
[----:B------:R-:W-:Y:S01]  /*5be0*/  @!UP0 UIADD3 UR16, UPT, UPT, UR25, 0x200, URZ ;  /* 0x0000020019108890 */ /* 0x000fe2000fffe0ff */
[----:B------:R-:W-:Y:S01]  /*5bf0*/  @P0 SHF.R.U32.HI R4, RZ, 0x10, R5 ;  /* 0x00000010ff040819 */ /* 0x000fe20000011605 */
[----:B------:R-:W-:Y:S02]  /*5c00*/  VOTEU.ALL UP0, P2 ;  /* 0x0000000000ff7886 */ /* 0x000fe40001000000 */
[----:B------:R-:W-:Y:S01]  /*5c10*/  @!P2 R2UR UR4, R0 ;  /* 0x000000000004a2ca */ /* 0x000fe200000e0000 */
[----:B------:R-:W-:Y:S01]  /*5c20*/  @!P2 IMAD.MOV.U32 R0, RZ, RZ, 0x2000 ;  /* 0x00002000ff00a424 */ /* 0x000fe200078e00ff */
[----:B------:R-:W-:Y:S05]  /*5c30*/  @P0 R2UR UR51, R4 ;  /* 0x00000000043302ca */ /* 0x000fea00000e0000 */
[----:B------:R-:W-:Y:S06]  /*5c40*/  IMAD.U32 R12, RZ, RZ, UR5 ;  /* 0x00000005ff0c7e24 */ /* 0x000fec000f8e00ff */
[----:B------:R-:W-:Y:S01]  /*5c50*/  IMAD.U32 R13, RZ, RZ, UR4 ;  /* 0x00000004ff0d7e24 */ /* 0x000fe2000f8e00ff */
[----:B------:R-:W-:Y:S04]  /*5c60*/  @!P2 R2UR UR4, R12 ;  /* 0x000000000c04a2ca */ /* 0x000fe800000e0000 */
[----:B------:R-:W-:Y:S11]  /*5c70*/  @!P2 R2UR UR5, R13 ;  /* 0x000000000d05a2ca */ /* 0x000ff600000e0000 */
[----:B------:R-:W-:Y:S02]  /*5c80*/  @!UPT UIADD3 URZ, UPT, UPT, URZ, URZ, URZ ;  /* 0x000000fffffff290 */ /* 0x000fe4000fffe0ff */
[----:B------:R1:W-:Y:S01]  /*5c90*/  @!UP0 UTMALDG.4D [UR16], [UR4], desc[UR6] ;  /* 0x00000610040085b4 */ /* 0x0003e20008019000 */
[----:B------:R1:W-:Y:S01]  /*5ca0*/  @!P2 SYNCS.ARRIVE.TRANS64.RED.A0TR RZ, [UR25+0x100], R0 ;  /* 0x00010000ffffa9a7 */ /* 0x0003e20008300419 */
[----:B------:R-:W-:Y:S01]  /*5cb0*/  SYNCS.ARRIVE.TRANS64.RED.A1T0 RZ, [UR46], RZ ;  /* 0x000000ffffff79a7 */ /* 0x000fe2000810042e */
[----:B------:R-:W2:Y:S02]  /*5cc0*/  SYNCS.PHASECHK.TRANS64.TRYWAIT P1, [UR25+0x118], R9 ;  /* 0x00011809ff0075a7 */ /* 0x000ea40008021119 */
[----:B-12---:R-:W-:Y:S05]  /*5cd0*/  @!P1 BRA `(.L_x_99) ;  /* 0x0000004c00f09947 */ /* 0x006fea0003800000 */
.L_x_185:
[----:B------:R-:W-:Y:S01]  /*5ce0*/  @!P2 IADD3 R3, P0, PT, R14, 0x580, RZ ;  /* 0x000005800e03a810 */ /* 0x000fe20007f1e0ff */
[----:B------:R-:W-:Y:S01]  /*5cf0*/  VOTEU.ALL UP0, P2 ;  /* 0x0000000000ff7886 */ /* 0x000fe20001000000 */
[----:B------:R-:W-:Y:S01]  /*5d00*/  UMOV UR6, 0x0 ;  /* 0x0000000000067882 */ /* 0x000fe20000000000 */
[----:B------:R-:W-:Y:S01]  /*5d10*/  UMOV UR7, 0x10000000 ;  /* 0x1000000000077882 */ /* 0x000fe20000000000 */
[----:B------:R-:W-:Y:S01]  /*5d20*/  @!P2 R2UR UR5, R3 ;  /* 0x000000000305a2ca */ /* 0x000fe200000e0000 */
[----:B-1----:R-:W-:Y:S01]  /*5d30*/  @!P2 IMAD.X R0, RZ, RZ, R15, P0 ;  /* 0x000000ffff00a224 */ /* 0x002fe200000e060f */
[----:B------:R-:W-:Y:S01]  /*5d40*/  @!UP0 UIADD3 UR10, UPT, UPT, UR18, 0x40, URZ ;  /* 0x00000040120a8890 */ /* 0x000fe2000fffe0ff */
[----:B------:R-:W-:Y:S01]  /*5d50*/  R2UR UR26, R171 ;  /* 0x00000000ab1a72ca */ /* 0x000fe200000e0000 */
[----:B------:R-:W-:Y:S01]  /*5d60*/  @!UP0 UIADD3 UR8, UPT, UPT, UR25, 0x2200, URZ ;  /* 0x0000220019088890 */ /* 0x000fe2000fffe0ff */
[----:B------:R-:W-:Y:S01]  /*5d70*/  R2UR UR16, R172 ;  /* 0x00000000ac1072ca */ /* 0x000fe200000e0000 */
[----:B------:R-:W-:Y:S01]  /*5d80*/  @!UP0 UIADD3 UR9, UPT, UPT, UR25, 0x108, URZ ;  /* 0x0000010819098890 */ /* 0x000fe2000fffe0ff */
[----:B------:R-:W-:Y:S01]  /*5d90*/  @!P2 R2UR UR4, R0 ;  /* 0x000000000004a2ca */ /* 0x000fe200000e0000 */
[----:B------:R-:W-:Y:S01]  /*5da0*/  VOTEU.ALL UP0, P2 ;  /* 0x0000000000ff7886 */ /* 0x000fe20001000000 */
[----:B------:R-:W-:Y:S01]  /*5db0*/  UMOV UR11, UR19 ;  /* 0x00000013000b7c82 */ /* 0x000fe20008000000 */
[----:B------:R-:W-:Y:S01]  /*5dc0*/  UMOV UR12, UR20 ;  /* 0x00000014000c7c82 */ /* 0x000fe20008000000 */
[----:B------:R-:W-:Y:S01]  /*5dd0*/  UMOV UR13, UR21 ;  /* 0x00000015000d7c82 */ /* 0x000fe20008000000 */
[----:B------:R-:W-:Y:S01]  /*5de0*/  LOP3.LUT R10, R10, 0x1, RZ, 0x3c, !PT ;  /* 0x000000010a0a7812 */ /* 0x000fe200078e3cff */
[----:B------:R-:W-:Y:S01]  /*5df0*/  IMAD.U32 R4, RZ, RZ, UR5 ;  /* 0x00000005ff047e24 */ /* 0x000fe2000f8e00ff */
[----:B------:R-:W-:Y:S01]  /*5e00*/  LOP3.LUT R8, R8, 0x1, RZ, 0x3c, !PT ;  /* 0x0000000108087812 */ /* 0x000fe200078e3cff */
[----:B------:R-:W-:Y:S02]  /*5e10*/  UPLOP3.LUT UP4, UPT, UPT, UPT, UPT, 0x80, 0x8 ;  /* 0x000000000008789c */ /* 0x000fe40003f8f070 */
[----:B------:R-:W-:Y:S02]  /*5e20*/  UIADD3 UR26, UPT, UPT, UR14, UR26, URZ ;  /* 0x0000001a0e1a7290 */ /* 0x000fe4000fffe0ff */
[----:B------:R-:W-:Y:S01]  /*5e30*/  UIADD3 UR29, UPT, UPT, UR15, UR16, URZ ;  /* 0x000000100f1d7290 */ /* 0x000fe2000fffe0ff */
[----:B------:R-:W-:Y:S01]  /*5e40*/  IMAD.U32 R5, RZ, RZ, UR4 ;  /* 0x00000004ff057e24 */ /* 0x000fe2000f8e00ff */
[----:B------:R-:W-:Y:S04]  /*5e50*/  @!P2 R2UR UR4, R4 ;  /* 0x000000000404a2ca */ /* 0x000fe800000e0000 */
[----:B------:R-:W-:Y:S11]  /*5e60*/  @!P2 R2UR UR5, R5 ;  /* 0x000000000505a2ca */ /* 0x000ff600000e0000 */
[----:B------:R-:W-:Y:S02]  /*5e70*/  @!UPT UIADD3 URZ, UPT, UPT, URZ, URZ, URZ ;  /* 0x000000fffffff290 */ /* 0x000fe4000fffe0ff */
[----:B------:R1:W-:Y:S01]  /*5e80*/  @!UP0 UTMALDG.4D [UR8], [UR4], desc[UR6] ;  /* 0x00000608040085b4 */ /* 0x0003e20008019000 */
[----:B------:R1:W-:Y:S01]  /*5e90*/  @!P2 SYNCS.ARRIVE.TRANS64.RED.A0TR RZ, [UR25+0x108], R2 ;  /* 0x00010802ffffa9a7 */ /* 0x0003e20008300419 */
[----:B------:R-:W-:Y:S01]  /*5ea0*/  SYNCS.ARRIVE.TRANS64.RED.A1T0 RZ, [UR45], RZ ;  /* 0x000000ffffff79a7 */ /* 0x000fe2000810042d */
[----:B------:R-:W-:Y:S05]  /*5eb0*/  BRA.U UP2, `(.L_x_100) ;  /* 0xfffffff102747547 */ /* 0x000fea000b83ffff */
[----:B------:R-:W-:-:S04]  /*5ec0*/  SHF.L.U32 R3, R10, 0x1f, RZ ;  /* 0x0000001f0a037819 */ /* 0x000fc800000006ff */
[----:B------:R-:W2:Y:S02]  /*5ed0*/  SYNCS.PHASECHK.TRANS64.TRYWAIT P0, [UR25+0x110], R3 ;  /* 0x00011003ff0075a7 */ /* 0x000ea40008001119 */
[----:B--2---:R-:W-:Y:S05]  /*5ee0*/  @!P0 BRA `(.L_x_101) ;  /* 0x0000004c00848947 */ /* 0x004fea0003800000 */
.L_x_187:
[----:B--2---:R-:W-:-:S07]  /*5ef0*/  MOV R0, UR25 ;  /* 0x0000001900007c02 */ /* 0x004fce0008000f00 */
.L_x_102:
[----:B--2---:R-:W-:-:S04]  /*5f00*/  SHF.L.U32 R3, R10, 0x1f, RZ ;  /* 0x0000001f0a037819 */ /* 0x004fc800000006ff */
[----:B------:R2:W3:Y:S03]  /*5f10*/  SYNCS.PHASECHK.TRANS64.TRYWAIT P0, [R0+URZ+0x118], R3 ;  /* 0x00011803000075a7 */ /* 0x0004e600080011ff */
[----:B---3--:R-:W-:Y:S05]  /*5f20*/  @!P0 NANOSLEEP.SYNCS 0x989680 ;  /* 0x009896800000895d */ /* 0x008fea0003900000 */
[----:B------:R-:W3:Y:S02]  /*5f30*/  @!P0 SYNCS.PHASECHK.TRANS64 P0, [R0+URZ+0x118], R3 ;  /* 0x00011803000085a7 */ /* 0x000ee400080010ff */
[----:B-1-3--:R-:W-:Y:S05]  /*5f40*/  @P0 EXIT ;  /* 0x000000000000094d */ /* 0x00afea0003800000 */
[----:B------:R-:W-:Y:S05]  /*5f50*/  BRA `(.L_x_102) ;  /* 0xfffffffc00e87947 */ /* 0x000fea000383ffff */
.L_x_91:
[----:B------:R-:W-:-:S06]  /*5f60*/  UISETP.GE.AND UP0, UPT, UR18, 0x4, UPT ;  /* 0x000000041200788c */ /* 0x000fcc000bf06270 */
[----:B------:R-:W-:-:S13]  /*5f70*/  PLOP3.LUT P0, PT, PT, PT, UP0, 0x80, 0x8 ;  /* 0x000000000008781c */ /* 0x000fda0003f0f008 */
[----:B-1----:R-:W-:Y:S05]  /*5f80*/  @!P0 EXIT ;  /* 0x000000000000894d */ /* 0x002fea0003800000 */
[----:B------:R-:W-:Y:S01]  /*5f90*/  BAR.SYNC.DEFER_BLOCKING 0x6, 0xa0 ;  /* 0x0182800000007b1d */ /* 0x000fe20000010000 */
[C---:B------:R-:W-:Y:S01]  /*5fa0*/  IMAD.SHL.U32 R4, R164.reuse, 0x40, RZ ;  /* 0x00000040a4047824 */ /* 0x040fe200078e00ff */
[----:B------:R-:W-:Y:S01]  /*5fb0*/  USHF.R.S32.HI UR52, URZ, 0x1f, UR5 ;  /* 0x0000001fff347899 */ /* 0x000fe20008011405 */
[C---:B------:R-:W-:Y:S01]  /*5fc0*/  IMAD.SHL.U32 R163, R164.reuse, 0x8, RZ ;  /* 0x00000008a4a37824 */ /* 0x040fe200078e00ff */
[C---:B------:R-:W-:Y:S01]  /*5fd0*/  LOP3.LUT R166, R164.reuse, 0x60, RZ, 0xc0, !PT ;  /* 0x00000060a4a67812 */ /* 0x040fe200078ec0ff */
[----:B------:R-:W-:Y:S01]  /*5fe0*/  IMAD.U32 R69, R164, 0x10000, RZ ;  /* 0x00010000a4457824 */ /* 0x000fe200078e00ff */
[----:B------:R-:W-:Y:S02]  /*5ff0*/  UMOV UR49, 0x400 ;  /* 0x0000040000317882 */ /* 0x000fe40000000000 */
[----:B------:R-:W1:Y:S01]  /*6000*/  LDC.64 R154, c[0x0][0x8b0] ;  /* 0x00022c00ff9a7b82 */ /* 0x000e620000000a00 */
[----:B------:R-:W-:Y:S01]  /*6010*/  ULEA UR49, UR40, UR49, 0x18 ;  /* 0x0000003128317291 */ /* 0x000fe2000f8ec0ff */
[----:B------:R-:W-:Y:S01]  /*6020*/  LOP3.LUT R6, R4, 0x180, RZ, 0xc0, !PT ;  /* 0x0000018004067812 */ /* 0x000fe200078ec0ff */
[----:B------:R-:W2:Y:S01]  /*6030*/  LDCU.64 UR6, c[0x0][0x890] ;  /* 0x00011200ff0677ac */ /* 0x000ea20008000a00 */
[----:B------:R-:W-:Y:S01]  /*6040*/  LOP3.LUT R165, R164, 0x2, RZ, 0xc0, !PT ;  /* 0x00000002a4a57812 */ /* 0x000fe200078ec0ff */
[----:B------:R-:W-:Y:S01]  /*6050*/  IMAD.MOV.U32 R68, RZ, RZ, RZ ;  /* 0x000000ffff447224 */ /* 0x000fe200078e00ff */
[----:B------:R-:W-:Y:S01]  /*6060*/  LOP3.LUT R163, R6, 0x30, R163, 0xf8, !PT ;  /* 0x0000003006a37812 */ /* 0x000fe200078ef8a3 */
[----:B------:R-:W-:Y:S01]  /*6070*/  ULEA.HI UR52, UR52, UR5, URZ, 0x7 ;  /* 0x0000000534347291 */ /* 0x000fe2000f8f38ff */
[----:B------:R-:W3:Y:S01]  /*6080*/  LDC.64 R152, c[0x0][0x8a8] ;  /* 0x00022a00ff987b82 */ /* 0x000ee20000000a00 */
[----:B------:R-:W-:Y:S01]  /*6090*/  UIADD3 UR4, UPT, UPT, UR49, 0x4200, URZ ;  /* 0x0000420031047890 */ /* 0x000fe2000fffe0ff */
[----:B------:R-:W-:Y:S01]  /*60a0*/  LOP3.LUT R163, R163, 0x1e40, R4, 0xf8, !PT ;  /* 0x00001e40a3a37812 */ /* 0x000fe200078ef804 */
[----:B------:R-:W-:Y:S01]  /*60b0*/  UIADD3 UR5, UPT, UPT, UR49, 0x200, URZ ;  /* 0x0000020031057890 */ /* 0x000fe2000fffe0ff */
[----:B------:R-:W-:Y:S01]  /*60c0*/  LOP3.LUT R164, R164, 0x4, RZ, 0xc0, !PT ;  /* 0x00000004a4a47812 */ /* 0x000fe200078ec0ff */
[----:B------:R-:W-:Y:S01]  /*60d0*/  IMAD.MOV.U32 R162, RZ, RZ, RZ ;  /* 0x000000ffffa27224 */ /* 0x000fe200078e00ff */
[----:B------:R-:W-:-:S02]  /*60e0*/  IADD3 R177, PT, PT, R163, UR49, RZ ;  /* 0x00000031a3b17c10 */ /* 0x000fc4000fffe0ff */
[----:B------:R-:W-:Y:S01]  /*60f0*/  CS2R R160, SRZ ;  /* 0x0000000000a07805 */ /* 0x000fe2000001ff00 */
[----:B------:R-:W-:Y:S01]  /*6100*/  IMAD.MOV.U32 R135, RZ, RZ, RZ ;  /* 0x000000ffff877224 */ /* 0x000fe200078e00ff */
[----:B------:R-:W4:Y:S01]  /*6110*/  LDS R2, [UR49+0x180] ;  /* 0x00018031ff027984 */ /* 0x000f220008000800 */
[----:B------:R-:W-:Y:S01]  /*6120*/  LOP3.LUT R69, R69, 0x600000, RZ, 0xc0, !PT ;  /* 0x0060000045457812 */ /* 0x000fe200078ec0ff */
[----:B------:R-:W-:Y:S01]  /*6130*/  IMAD.MOV R175, RZ, RZ, -R165 ;  /* 0x000000ffffaf7224 */ /* 0x000fe200078e0aa5 */
[----:B------:R-:W-:Y:S01]  /*6140*/  IADD3 R176, PT, PT, -R164, 0x2, RZ ;  /* 0x00000002a4b07810 */ /* 0x000fe20007ffe1ff */
[----:B--2---:R-:W-:Y:S01]  /*6150*/  IMAD.U32 R170, RZ, RZ, UR6 ;  /* 0x00000006ffaa7e24 */ /* 0x004fe2000f8e00ff */
[----:B------:R-:W-:Y:S01]  /*6160*/  MOV R169, UR7 ;  /* 0x0000000700a97c02 */ /* 0x000fe20008000f00 */
[----:B------:R-:W-:Y:S01]  /*6170*/  IMAD.U32 R179, RZ, RZ, UR5 ;  /* 0x00000005ffb37e24 */ /* 0x000fe2000f8e00ff */
[----:B------:R-:W-:Y:S01]  /*6180*/  MOV R178, UR4 ;  /* 0x0000000400b27c02 */ /* 0x000fe20008000f00 */
[----:B------:R-:W-:Y:S01]  /*6190*/  IMAD.MOV R174, RZ, RZ, -R164 ;  /* 0x000000ffffae7224 */ /* 0x000fe200078e0aa4 */
[----:B------:R-:W2:Y:S01]  /*61a0*/  LDCU UR61, c[0x0][0x370] ;  /* 0x00006e00ff3d77ac */ /* 0x000ea20008000800 */
[----:B------:R-:W-:Y:S01]  /*61b0*/  VIADD R177, R177, 0x200 ;  /* 0x00000200b1b17836 */ /* 0x000fe20000000000 */
[----:B------:R-:W1:Y:S01]  /*61c0*/  LDCU UR45, c[0x0][0xb0c] ;  /* 0x00016180ff2d77ac */ /* 0x000e620008000800 */
[----:B------:R-:W1:Y:S01]  /*61d0*/  LDCU UR38, c[0x0][0xb30] ;  /* 0x00016600ff2677ac */ /* 0x000e620008000800 */
[----:B------:R-:W1:Y:S01]  /*61e0*/  LDCU UR63, c[0x0][0x388] ;  /* 0x00007100ff3f77ac */ /* 0x000e620008000800 */
[----:B------:R-:W1:Y:S01]  /*61f0*/  LDCU.64 UR54, c[0x0][0x888] ;  /* 0x00011100ff3677ac */ /* 0x000e620008000a00 */
[----:B------:R-:W1:Y:S01]  /*6200*/  LDCU.64 UR46, c[0x0][0xb28] ;  /* 0x00016500ff2e77ac */ /* 0x000e620008000a00 */
[----:B------:R-:W1:Y:S01]  /*6210*/  LDCU.128 UR56, c[0x0][0xb10] ;  /* 0x00016200ff3877ac */ /* 0x000e620008000c00 */
[----:B------:R-:W1:Y:S01]  /*6220*/  LDCU UR60, c[0x0][0x374] ;  /* 0x00006e80ff3c77ac */ /* 0x000e620008000800 */
[C---:B----4-:R-:W-:Y:S01]  /*6230*/  VIADD R3, R2.reuse, 0x80 ;  /* 0x0000008002037836 */ /* 0x050fe20000000000 */
[----:B------:R-:W-:Y:S01]  /*6240*/  LOP3.LUT R2, R2, 0xffff, RZ, 0xc0, !PT ;  /* 0x0000ffff02027812 */ /* 0x000fe200078ec0ff */
[----:B------:R-:W-:-:S03]  /*6250*/  USHF.R.S32.HI UR52, URZ, 0x7, UR52 ;  /* 0x00000007ff347899 */ /* 0x000fc60008011434 */
[----:B------:R-:W-:-:S05]  /*6260*/  LOP3.LUT R3, R3, 0xffff, RZ, 0xc0, !PT ;  /* 0x0000ffff03037812 */ /* 0x000fca00078ec0ff */
[----:B-123--:R4:W-:Y:S04]  /*6270*/  STL.64 [R1], R2 ;  /* 0x0000000201007387 */ /* 0x00e9e80000100a00 */
.L_x_129:
[----:B----4-:R-:W-:Y:S04]  /*6280*/  SHF.L.U32 R3, R161, 0x1f, RZ ;  /* 0x0000001fa1037819 */ /* 0x010fe800000006ff */
[----:B-1----:R-:W1:Y:S02]  /*6290*/  SYNCS.PHASECHK.TRANS64.TRYWAIT P0, [UR49+0x130], R3 ;  /* 0x00013003ff0075a7 */ /* 0x002e640008001131 */
[----:B-1----:R-:W-:Y:S05]  /*62a0*/  @!P0 BRA `(.L_x_103) ;  /* 0x0000004800ac8947 */ /* 0x002fea0003800000 */
.L_x_189:
[----:B------:R-:W2:Y:S01]  /*62b0*/  LDS.128 R4, [UR49+0x170] ;  /* 0x00017031ff047984 */ /* 0x000ea20008000c00 */
[----:B------:R-:W-:Y:S01]  /*62c0*/  LEA R2, R68, UR48, 0x2 ;  /* 0x0000003044027c11 */ /* 0x000fe2000f8e10ff */
[----:B------:R-:W-:Y:S02]  /*62d0*/  UIADD3 UR4, UPT, UPT, UR49, 0x138, URZ ;  /* 0x0000013831047890 */ /* 0x000fe4000fffe0ff */
[----:B------:R-:W-:Y:S02]  /*62e0*/  UISETP.GE.AND UP0, UPT, UR39, 0x1, UPT ;  /* 0x000000012700788c */ /* 0x000fe4000bf06270 */
[----:B------:R-:W-:Y:S01]  /*62f0*/  UPRMT UR4, URZ, 0x654, UR4 ;  /* 0x00000654ff047896 */ /* 0x000fe20008000004 */
[----:B------:R-:W-:Y:S01]  /*6300*/  @!PT LDS RZ, [RZ] ;  /* 0x00000000fffff984 */ /* 0x000fe20000000800 */
[----:B------:R-:W-:Y:S01]  /*6310*/  @!PT LDS RZ, [RZ] ;  /* 0x00000000fffff984 */ /* 0x000fe20000000800 */
[----:B------:R-:W-:Y:S01]  /*6320*/  @!PT LDS RZ, [RZ] ;  /* 0x00000000fffff984 */ /* 0x000fe20000000800 */
[----:B------:R-:W-:Y:S01]  /*6330*/  @!PT LDS RZ, [RZ] ;  /* 0x00000000fffff984 */ /* 0x000fe20000000800 */
[----:B------:R3:W-:Y:S06]  /*6340*/  MEMBAR.ALL.CTA ;  /* 0x0000000000007992 */ /* 0x0007ec0000008000 */
[----:B---3--:R-:W3:Y:S02]  /*6350*/  FENCE.VIEW.ASYNC.S ;  /* 0x00000000000073c6 */ /* 0x008ee40000000000 */
[----:B---3--:R-:W-:Y:S06]  /*6360*/  SYNCS.ARRIVE.TRANS64.RED.A1T0 RZ, [UR4], RZ ;  /* 0x000000ffffff79a7 */ /* 0x008fec0008100404 */
[----:B------:R-:W5:Y:S01]  /*6370*/  LDL R2, [R2] ;  /* 0x0000000002027983 */ /* 0x000f620000100800 */
[----:B--2---:R-:W-:Y:S11]  /*6380*/  LOP3.LUT P0, RZ, R6, 0x1, RZ, 0xc0, !PT ;  /* 0x0000000106ff7812 */ /* 0x004ff6000780c0ff */
[----:B------:R-:W-:Y:S02]  /*6390*/  @!UPT UIADD3 URZ, UPT, UPT, URZ, URZ, URZ ;  /* 0x000000fffffff290 */ /* 0x000fe4000fffe0ff */
[----:B------:R-:W-:Y:S01]  /*63a0*/  VOTEU.ANY UP1, P0 ;  /* 0x0000000000ff7886 */ /* 0x000fe20000020100 */
[----:B------:R-:W-:Y:S01]  /*63b0*/  PLOP3.LUT P0, PT, PT, PT, UP1, 0x80, 0x8 ;  /* 0x000000000008781c */ /* 0x000fe20003f0f018 */
[----:B------:R-:W-:Y:S11]  /*63c0*/  UP2UR UR53, UPR, URZ, 0x2 ;  /* 0x00000002ff357883 */ /* 0x000ff60008000000 */
[----:B------:R-:W-:Y:S01]  /*63d0*/  @!UPT UIADD3 URZ, UPT, UPT, URZ, URZ, URZ ;  /* 0x000000fffffff290 */ /* 0x000fe2000fffe0ff */
[----:B-1----:R-:W-:Y:S02]  /*63e0*/  @P0 MOV R3, R4 ;  /* 0x0000000400030202 */ /* 0x002fe40000000f00 */
[----:B------:R-:W-:Y:S02]  /*63f0*/  @P0 LOP3.LUT R0, R5, 0xffff, RZ, 0xc0, !PT ;  /* 0x0000ffff05000812 */ /* 0x000fe400078ec0ff */
[----:B------:R-:W-:Y:S02]  /*6400*/  @P0 R2UR UR5, R3 ;  /* 0x00000000030502ca */ /* 0x000fe400000e0000 */
[----:B------:R-:W-:Y:S01]  /*6410*/  @P0 R2UR UR4, R0 ;  /* 0x00000000000402ca */ /* 0x000fe200000e0000 */
[----:B------:R-:W-:Y:S05]  /*6420*/  IMAD.U32 R0, RZ, RZ, UR52 ;  /* 0x00000034ff007e24 */ /* 0x000fea000f8e00ff */
[----:B------:R-:W-:Y:S05]  /*6430*/  IABS R3, R0 ;  /* 0x0000000000037213 */ /* 0x000fea0000000000 */
[----:B------:R-:W-:Y:S02]  /*6440*/  @UP1 UMOV UR37, UR5 ;  /* 0x0000000500251c82 */ /* 0x000fe40008000000 */
[----:B------:R-:W-:Y:S01]  /*6450*/  @UP1 UMOV UR36, UR4 ;  /* 0x0000000400241c82 */ /* 0x000fe20008000000 */
[----:B------:R-:W-:Y:S05]  /*6460*/  BRA.U !UP0, `(.L_x_104) ;  /* 0x0000000108cc7547 */ /* 0x000fea000b800000 */
[----:B------:R-:W1:Y:S01]  /*6470*/  LDCU UR9, c[0x0][0xb20] ;  /* 0x00016400ff0977ac */ /* 0x000e620008000800 */
[----:B------:R-:W-:Y:S02]  /*6480*/  UIMAD.WIDE.U32 UR4, UR60, UR59, URZ ;  /* 0x0000003b3c0472a5 */ /* 0x000fe4000f8e00ff */
[----:B------:R-:W-:Y:S02]  /*6490*/  UIMAD.WIDE.U32 UR6, UR61, UR56, URZ ;  /* 0x000000383d0672a5 */ /* 0x000fe4000f8e00ff */
[----:B------:R-:W-:Y:S02]  /*64a0*/  UIMAD.WIDE.U32 UR10, UR36, UR59, URZ ;  /* 0x0000003b240a72a5 */ /* 0x000fe4000f8e00ff */
[----:B------:R-:W-:Y:S02]  /*64b0*/  UISETP.NE.AND UP0, UPT, UR58, 0x1, UPT ;  /* 0x000000013a00788c */ /* 0x000fe4000bf05270 */
[----:B------:R-:W-:Y:S02]  /*64c0*/  UISETP.NE.AND UP1, UPT, UR45, 0x1, UPT ;  /* 0x000000012d00788c */ /* 0x000fe4000bf25270 */
[----:B------:R-:W-:Y:S02]  /*64d0*/  UISETP.NE.AND UP2, UPT, UR39, 0x1, UPT ;  /* 0x000000012700788c */ /* 0x000fe4000bf45270 */
[----:B------:R-:W-:Y:S01]  /*64e0*/  UIMAD.WIDE.U32 UR12, UR37, UR56, URZ ;  /* 0x00000038250c72a5 */ /* 0x000fe2000f8e00ff */
[----:B------:R-:W-:Y:S01]  /*64f0*/  UMOV UR4, UR5 ;  /* 0x0000000500047c82 */ /* 0x000fe20008000000 */
[----:B------:R-:W-:Y:S01]  /*6500*/  UMOV UR6, UR11 ;  /* 0x0000000b00067c82 */ /* 0x000fe20008000000 */
[----:B-1----:R-:W-:Y:S03]  /*6510*/  USHF.R.U32.HI UR8, URZ, UR9, UR4 ;  /* 0x00000009ff087299 */ /* 0x002fe60008011604 */
[----:B------:R-:W-:Y:S02]  /*6520*/  UMOV UR4, UR7 ;  /* 0x0000000700047c82 */ /* 0x000fe40008000000 */
[----:B------:R-:W-:Y:S02]  /*6530*/  USHF.R.U32.HI UR5, URZ, UR57, UR4 ;  /* 0x00000039ff057299 */ /* 0x000fe40008011604 */
[----:B------:R-:W-:Y:S02]  /*6540*/  USEL UR4, UR60, UR8, !UP0 ;  /* 0x000000083c047287 */ /* 0x000fe4000c000000 */
[----:B------:R-:W-:Y:S02]  /*6550*/  USHF.R.U32.HI UR8, URZ, UR9, UR6 ;  /* 0x00000009ff087299 */ /* 0x000fe40008011606 */
[----:B------:R-:W-:Y:S02]  /*6560*/  UIMAD.WIDE.U32 UR6, UR4, UR46, URZ ;  /* 0x0000002e040672a5 */ /* 0x000fe4000f8e00ff */
[----:B------:R-:W-:Y:S02]  /*6570*/  USEL UR9, UR61, UR5, !UP1 ;  /* 0x000000053d097287 */ /* 0x000fe4000c800000 */
[----:B------:R-:W-:Y:S02]  /*6580*/  USEL UR8, UR36, UR8, !UP0 ;  /* 0x0000000824087287 */ /* 0x000fe4000c000000 */
[----:B------:R-:W-:Y:S01]  /*6590*/  UIMAD.WIDE.U32 UR10, UR9, UR46, URZ ;  /* 0x0000002e090a72a5 */ /* 0x000fe2000f8e00ff */
[----:B------:R-:W-:Y:S01]  /*65a0*/  UMOV UR6, UR7 ;  /* 0x0000000700067c82 */ /* 0x000fe20008000000 */
[----:B------:R-:W-:Y:S01]  /*65b0*/  UMOV UR5, UR13 ;  /* 0x0000000d00057c82 */ /* 0x000fe20008000000 */
[----:B------:R-:W-:Y:S02]  /*65c0*/  @UP2 USHF.R.U32.HI UR4, URZ, UR47, UR6 ;  /* 0x0000002fff042299 */ /* 0x000fe40008011606 */
[----:B------:R-:W-:Y:S02]  /*65d0*/  USHF.R.U32.HI UR5, URZ, UR57, UR5 ;  /* 0x00000039ff057299 */ /* 0x000fe40008011605 */
[----:B------:R-:W-:Y:S02]  /*65e0*/  UIMAD UR4, UR39, UR4, URZ ;  /* 0x00000004270472a4 */ /* 0x000fe4000f8e02ff */
[----:B------:R-:W-:Y:S02]  /*65f0*/  USEL UR5, UR37, UR5, !UP1 ;  /* 0x0000000525057287 */ /* 0x000fe4000c800000 */
[----:B------:R-:W-:Y:S01]  /*6600*/  UISETP.GE.AND UP0, UPT, UR8, UR4, UPT ;  /* 0x000000040800728c */ /* 0x000fe2000bf06270 */
[----:B------:R-:W-:Y:S01]  /*6610*/  UMOV UR6, UR11 ;  /* 0x0000000b00067c82 */ /* 0x000fe20008000000 */
[----:B------:R-:W-:Y:S02]  /*6620*/  UIMAD.WIDE.U32 UR10, UR8, UR46, URZ ;  /* 0x0000002e080a72a5 */ /* 0x000fe4000f8e00ff */
[----:B------:R-:W-:Y:S04]  /*6630*/  @UP2 USHF.R.U32.HI UR9, URZ, UR47, UR6 ;  /* 0x0000002fff092299 */ /* 0x000fe80008011606 */
[----:B------:R-:W-:Y:S01]  /*6640*/  UIMAD UR6, UR39, UR9, URZ ;  /* 0x00000009270672a4 */ /* 0x000fe2000f8e02ff */
[----:B------:R-:W-:Y:S03]  /*6650*/  UMOV UR4, UR11 ;  /* 0x0000000b00047c82 */ /* 0x000fe60008000000 */
[----:B------:R-:W-:Y:S02]  /*6660*/  UISETP.GE.OR UP0, UPT, UR5, UR6, UP0 ;  /* 0x000000060500728c */ /* 0x000fe40008706670 */
[----:B------:R-:W-:Y:S02]  /*6670*/  USHF.R.U32.HI UR4, URZ, UR47, UR4 ;  /* 0x0000002fff047299 */ /* 0x000fe40008011604 */
[----:B------:R-:W-:Y:S02]  /*6680*/  UIMAD.WIDE.U32 UR6, UR5, UR46, URZ ;  /* 0x0000002e050672a5 */ /* 0x000fe4000f8e00ff */
[----:B------:R-:W-:Y:S02]  /*6690*/  USEL UR11, UR8, UR4, !UP2 ;  /* 0x00000004080b7287 */ /* 0x000fe4000d000000 */
[----:B------:R-:W-:Y:S02]  /*66a0*/  UIADD3 UR6, UPT, UPT, -UR5, URZ, URZ ;  /* 0x000000ff05067290 */ /* 0x000fe4000fffe1ff */
[----:B------:R-:W-:Y:S02]  /*66b0*/  UIADD3 UR10, UPT, UPT, -UR11, URZ, URZ ;  /* 0x000000ff0b0a7290 */ /* 0x000fe4000fffe1ff */
[----:B------:R-:W-:Y:S02]  /*66c0*/  UIMAD UR6, UR45, UR6, UR37 ;  /* 0x000000062d0672a4 */ /* 0x000fe4000f8e0225 */
[----:B------:R-:W-:Y:S01]  /*66d0*/  UIMAD UR10, UR39, UR10, UR8 ;  /* 0x0000000a270a72a4 */ /* 0x000fe2000f8e0208 */
[----:B------:R-:W-:Y:S01]  /*66e0*/  @!UP0 UMOV UR4, UR7 ;  /* 0x0000000700048c82 */ /* 0x000fe20008000000 */
[----:B------:R-:W-:Y:S02]  /*66f0*/  UIADD3 UR7, UPT, UPT, -UR8, URZ, URZ ;  /* 0x000000ff08077290 */ /* 0x000fe4000fffe1ff */
[----:B------:R-:W-:Y:S04]  /*6700*/  @!UP0 USHF.R.U32.HI UR4, URZ, UR47, UR4 ;  /* 0x0000002fff048299 */ /* 0x000fe80008011604 */
[----:B------:R-:W-:Y:S04]  /*6710*/  @!UP0 USEL UR4, UR5, UR4, !UP2 ;  /* 0x0000000405048287 */ /* 0x000fe8000d000000 */
[----:B------:R-:W-:Y:S02]  /*6720*/  @!UP0 UIMAD UR9, UR9, UR10, UR4 ;  /* 0x0000000a090982a4 */ /* 0x000fe4000f8e0204 */
[----:B------:R-:W-:Y:S02]  /*6730*/  @!UP0 UIADD3 UR10, UPT, UPT, UR11, -UR4, URZ ;  /* 0x800000040b0a8290 */ /* 0x000fe4000fffe0ff */
[----:B------:R-:W-:Y:S02]  /*6740*/  UIMAD UR4, UR58, UR7, UR36 ;  /* 0x000000073a0472a4 */ /* 0x000fe4000f8e0224 */
[----:B------:R-:W-:Y:S03]  /*6750*/  @!UP0 UIMAD UR8, UR10, UR39, UR5 ;  /* 0x000000270a0882a4 */ /* 0x000fe6000f8e0205 */
[----:B------:R-:W-:Y:S02]  /*6760*/  @!UP0 UMOV UR5, UR9 ;  /* 0x0000000900058c82 */ /* 0x000fe40008000000 */
[----:B------:R-:W-:Y:S02]  /*6770*/  UIMAD UR37, UR5, UR45, UR6 ;  /* 0x0000002d052572a4 */ /* 0x000fe4000f8e0206 */
[----:B------:R-:W-:Y:S11]  /*6780*/  UIMAD UR36, UR8, UR58, UR4 ;  /* 0x0000003a082472a4 */ /* 0x000ff6000f8e0204 */
[----:B------:R-:W-:Y:S01]  /*6790*/  @!UPT UIADD3 URZ, UPT, UPT, URZ, URZ, URZ ;  /* 0x000000fffffff290 */ /* 0x000fe2000fffe0ff */
.L_x_104:
[----:B------:R-:W-:Y:S01]  /*67a0*/  UISETP.NE.AND UP4, UPT, UR63, URZ, UPT ;  /* 0x000000ff3f00728c */ /* 0x000fe2000bf85270 */
[----:B------:R-:W-:Y:S01]  /*67b0*/  R2UR UR6, R3 ;  /* 0x00000000030672ca */ /* 0x000fe200000e0000 */
[----:B------:R-:W-:Y:S01]  /*67c0*/  UIADD3 UR11, UPT, UPT, UR49, 0x200, URZ ;  /* 0x00000200310b7890 */ /* 0x000fe2000fffe0ff */
[----:B------:R-:W-:Y:S01]  /*67d0*/  IABS R0, R0 ;  /* 0x0000000000007213 */ /* 0x000fe20000000000 */
[----:B------:R-:W-:Y:S01]  /*67e0*/  USHF.L.U32 UR42, UR29, 0x7, URZ ;  /* 0x000000071d2a7899 */ /* 0x000fe200080006ff */
[----:B------:R-:W-:Y:S03]  /*67f0*/  @P0 SHF.R.U32.HI R4, RZ, 0x10, R5 ;  /* 0x00000010ff040819 */ /* 0x000fe60000011605 */
[----:B------:R-:W-:Y:S01]  /*6800*/  IMAD.MOV R0, RZ, RZ, -R0 ;  /* 0x000000ffff007224 */ /* 0x000fe200078e0a00 */
[----:B------:R-:W-:Y:S04]  /*6810*/  @P0 R2UR UR62, R4 ;  /* 0x00000000043e02ca */ /* 0x000fe800000e0000 */
[----:B------:R-:W-:Y:S01]  /*6820*/  R2UR UR9, R0 ;  /* 0x00000000000972ca */ /* 0x000fe200000e0000 */
[----:B------:R-:W1:Y:S10]  /*6830*/  I2F.RP R9, UR6 ;  /* 0x0000000600097d06 */ /* 0x000e740008209400 */
[----:B-1----:R-:W1:Y:S02]  /*6840*/  MUFU.RCP R3, R9 ;  /* 0x0000000900037308 */ /* 0x002e640000001000 */
[----:B-1----:R-:W-:Y:S08]  /*6850*/  VIADD R8, R3, 0xffffffe ;  /* 0x0ffffffe03087836 */ /* 0x002ff00000000000 */
[----:B------:R-:W1:Y:S02]  /*6860*/  F2I.FTZ.U32.TRUNC.NTZ R3, R8 ;  /* 0x0000000800037305 */ /* 0x000e64000021f000 */
[----:B-1----:R-:W-:Y:S01]  /*6870*/  R2UR UR5, R3 ;  /* 0x00000000030572ca */ /* 0x002fe200000e0000 */
[----:B------:R-:W-:Y:S05]  /*6880*/  IMAD.U32 R3, RZ, RZ, UR26 ;  /* 0x0000001aff037e24 */ /* 0x000fea000f8e00ff */
[----:B------:R-:W-:Y:S04]  /*6890*/  IABS R3, R3 ;  /* 0x0000000300037213 */ /* 0x000fe80000000000 */
[----:B------:R-:W-:Y:S01]  /*68a0*/  R2UR UR8, R3 ;  /* 0x00000000030872ca */ /* 0x000fe200000e0000 */
[----:B------:R-:W-:Y:S02]  /*68b0*/  IMAD.U32 R3, RZ, RZ, UR63 ;  /* 0x0000003fff037e24 */ /* 0x000fe4000f8e00ff */
[----:B------:R-:W-:Y:S03]  /*68c0*/  UIADD3 UR4, UPT, UPT, URZ, -UR5, URZ ;  /* 0x80000005ff047290 */ /* 0x000fe6000fffe0ff */
[----:B------:R-:W-:Y:S01]  /*68d0*/  IABS R9, R3 ;  /* 0x0000000300097213 */ /* 0x000fe20000000000 */
[----:B------:R-:W-:Y:S03]  /*68e0*/  UIMAD UR7, UR4, UR6, URZ ;  /* 0x00000006040772a4 */ /* 0x000fe6000f8e02ff */
[----:B------:R-:W-:Y:S01]  /*68f0*/  UMOV UR4, URZ ;  /* 0x000000ff00047c82 */ /* 0x000fe20008000000 */
[----:B------:R-:W1:Y:S01]  /*6900*/  I2F.RP R0, R9 ;  /* 0x0000000900007306 */ /* 0x000e620000209400 */
[----:B------:R-:W-:Y:S07]  /*6910*/  UIMAD.WIDE.U32 UR4, UR5, UR7, UR4 ;  /* 0x00000007050472a5 */ /* 0x000fee000f8e0004 */
[----:B------:R-:W-:Y:S02]  /*6920*/  UMOV UR4, UR5 ;  /* 0x0000000500047c82 */ /* 0x000fe40008000000 */
[----:B------:R-:W-:Y:S01]  /*6930*/  UIMAD.WIDE.U32 UR4, UR4, UR8, URZ ;  /* 0x00000008040472a5 */ /* 0x000fe2000f8e00ff */
[----:B-1----:R-:W1:Y:S06]  /*6940*/  MUFU.RCP R0, R0 ;  /* 0x0000000000007308 */ /* 0x002e6c0000001000 */
[----:B------:R-:W-:Y:S02]  /*6950*/  UMOV UR43, UR5 ;  /* 0x00000005002b7c82 */ /* 0x000fe40008000000 */
[----:B------:R-:W-:Y:S04]  /*6960*/  UIMAD UR4, UR43, UR9, UR8 ;  /* 0x000000092b0472a4 */ /* 0x000fe8000f8e0208 */
[----:B------:R-:W-:Y:S01]  /*6970*/  UISETP.GT.U32.AND UP0, UPT, UR6, UR4, UPT ;  /* 0x000000040600728c */ /* 0x000fe2000bf04070 */
[----:B-1----:R-:W-:Y:S10]  /*6980*/  IADD3 R10, PT, PT, R0, 0xffffffe, RZ ;  /* 0x0ffffffe000a7810 */ /* 0x002ff40007ffe0ff */
[----:B------:R-:W-:Y:S02]  /*6990*/  @!UP0 UIADD3 UR4, UPT, UPT, UR4, -UR6, URZ ;  /* 0x8000000604048290 */ /* 0x000fe4000fffe0ff */
[----:B------:R-:W-:Y:S01]  /*69a0*/  @!UP0 UIADD3 UR43, UPT, UPT, UR43, 0x1, URZ ;  /* 0x000000012b2b8890 */ /* 0x000fe2000fffe0ff */
[----:B------:R1:W2:Y:S01]  /*69b0*/  F2I.FTZ.U32.TRUNC.NTZ R11, R10 ;  /* 0x0000000a000b7305 */ /* 0x0002a2000021f000 */
[----:B------:R-:W-:Y:S02]  /*69c0*/  UISETP.GE.U32.AND UP2, UPT, UR4, UR6, UPT ;  /* 0x000000060400728c */ /* 0x000fe4000bf46070 */
[----:B------:R-:W-:Y:S02]  /*69d0*/  ULOP3.LUT UR4, UR26, UR52, URZ, 0x3c, !UPT ;  /* 0x000000341a047292 */ /* 0x000fe4000f8e3cff */
[----:B------:R-:W-:Y:S02]  /*69e0*/  UISETP.NE.AND UP0, UPT, UR52, URZ, UPT ;  /* 0x000000ff3400728c */ /* 0x000fe4000bf05270 */
[----:B------:R-:W-:Y:S05]  /*69f0*/  UISETP.GE.AND UP1, UPT, UR4, URZ, UPT ;  /* 0x000000ff0400728c */ /* 0x000fea000bf26270 */
[----:B------:R-:W-:Y:S01]  /*6a00*/  @UP2 UIADD3 UR43, UPT, UPT, UR43, 0x1, URZ ;  /* 0x000000012b2b2890 */ /* 0x000fe2000fffe0ff */
[----:B-1----:R-:W-:Y:S02]  /*6a10*/  HFMA2 R10, -RZ, RZ, 0, 0 ;  /* 0x00000000ff0a7431 */ /* 0x002fe400000001ff */
[--C-:B--2---:R-:W-:Y:S03]  /*6a20*/  IMAD.MOV R8, RZ, RZ, -R11.reuse ;  /* 0x000000ffff087224 */ /* 0x104fe600078e0a0b */
[----:B------:R-:W-:Y:S02]  /*6a30*/  @!UP1 UIADD3 UR43, UPT, UPT, -UR43, URZ, URZ ;  /* 0x000000ff2b2b9290 */ /* 0x000fe4000fffe1ff */
[----:B------:R-:W-:Y:S01]  /*6a40*/  @!UP0 ULOP3.LUT UR43, URZ, UR52, URZ, 0x33, !UPT ;  /* 0x00000034ff2b8292 */ /* 0x000fe2000f8e33ff */
[----:B------:R-:W-:Y:S01]  /*6a50*/  IMAD R3, R8, R9, RZ ;  /* 0x0000000908037224 */ /* 0x000fe200078e02ff */
[----:B------:R-:W-:Y:S02]  /*6a60*/  UISETP.NE.AND UP0, UPT, UR38, 0x1, UPT ;  /* 0x000000012600788c */ /* 0x000fe4000bf05270 */
[----:B------:R-:W-:Y:S01]  /*6a70*/  ULOP3.LUT UR4, UR43, UR63, URZ, 0x3c, !UPT ;  /* 0x0000003f2b047292 */ /* 0x000fe2000f8e3cff */
[----:B------:R-:W-:Y:S03]  /*6a80*/  IMAD.HI.U32 R11, R11, R3, R10 ;  /* 0x000000030b0b7227 */ /* 0x000fe600078e000a */
[----:B------:R-:W-:Y:S01]  /*6a90*/  UISETP.GE.AND UP3, UPT, UR4, URZ, UPT ;  /* 0x000000ff0400728c */ /* 0x000fe2000bf66270 */
[----:B------:R-:W-:Y:S04]  /*6aa0*/  IMAD.U32 R0, RZ, RZ, UR43 ;  /* 0x0000002bff007e24 */ /* 0x000fe8000f8e00ff */
[----:B------:R-:W1:Y:S01]  /*6ab0*/  @!UP0 LDCU.128 UR12, c[0x0][0xb10] ;  /* 0x00016200ff0c87ac */ /* 0x000e620008000c00 */
[----:B------:R-:W-:Y:S05]  /*6ac0*/  IABS R0, R0 ;  /* 0x0000000000007213 */ /* 0x000fea0000000000 */
[----:B------:R-:W-:Y:S01]  /*6ad0*/  IMAD.HI.U32 R11, R11, R0, RZ ;  /* 0x000000000b0b7227 */ /* 0x000fe200078e00ff */
[----:B------:R-:W2:Y:S03]  /*6ae0*/  @!UP0 LDCU UR5, c[0x0][0xb0c] ;  /* 0x00016180ff0587ac */ /* 0x000ea60008000800 */
[----:B------:R-:W-:Y:S01]  /*6af0*/  IMAD.MOV R3, RZ, RZ, -R11 ;  /* 0x000000ffff037224 */ /* 0x000fe200078e0a0b */
[----:B------:R-:W3:Y:S03]  /*6b00*/  @!UP0 LDCU UR10, c[0x0][0xb20] ;  /* 0x00016400ff0a87ac */ /* 0x000ee60008000800 */
[C---:B------:R-:W-:Y:S01]  /*6b10*/  IMAD R0, R9.reuse, R3, R0 ;  /* 0x0000000309007224 */ /* 0x040fe200078e0200 */
[----:B-1----:R-:W-:Y:S04]  /*6b20*/  UIMAD.WIDE.U32 UR6, UR37, UR12, URZ ;  /* 0x0000000c250672a5 */ /* 0x002fe8000f8e00ff */
[----:B------:R-:W-:Y:S01]  /*6b30*/  ISETP.GT.U32.AND P1, PT, R9, R0, PT ;  /* 0x000000000900720c */ /* 0x000fe20003f24070 */
[----:B------:R-:W-:Y:S02]  /*6b40*/  UIMAD.WIDE.U32 UR8, UR36, UR15, URZ ;  /* 0x0000000f240872a5 */ /* 0x000fe4000f8e00ff */
[----:B------:R-:W-:Y:S01]  /*6b50*/  @!UP0 UISETP.NE.AND UP1, UPT, UR14, 0x1, UPT ;  /* 0x000000010e00888c */ /* 0x000fe2000bf25270 */
[----:B------:R-:W-:Y:S01]  /*6b60*/  @!UP0 UMOV UR6, UR7 ;  /* 0x0000000700068c82 */ /* 0x000fe20008000000 */
[----:B--2---:R-:W-:Y:S02]  /*6b70*/  @!UP0 UISETP.NE.AND UP2, UPT, UR5, 0x1, UPT ;  /* 0x000000010500888c */ /* 0x004fe4000bf45270 */
[----:B------:R-:W-:Y:S01]  /*6b80*/  @!UP0 USHF.R.U32.HI UR6, URZ, UR13, UR6 ;  /* 0x0000000dff068299 */ /* 0x000fe20008011606 */
[----:B------:R-:W-:Y:S02]  /*6b90*/  @!UP0 UMOV UR4, UR9 ;  /* 0x0000000900048c82 */ /* 0x000fe40008000000 */
[----:B---3--:R-:W-:Y:S03]  /*6ba0*/  @!UP0 USHF.R.U32.HI UR4, URZ, UR10, UR4 ;  /* 0x0000000aff048299 */ /* 0x008fe60008011604 */
[----:B------:R-:W-:Y:S01]  /*6bb0*/  @!P1 IMAD.IADD R0, R0, 0x1, -R9 ;  /* 0x0000000100009824 */ /* 0x000fe200078e0a09 */
[----:B------:R-:W-:Y:S01]  /*6bc0*/  @!UP0 USEL UR7, UR37, UR6, !UP2 ;  /* 0x0000000625078287 */ /* 0x000fe2000d000000 */
[----:B------:R-:W-:Y:S01]  /*6bd0*/  @!P1 IADD3 R11, PT, PT, R11, 0x1, RZ ;  /* 0x000000010b0b9810 */ /* 0x000fe20007ffe0ff */
[----:B------:R-:W-:Y:S02]  /*6be0*/  @!UP0 USEL UR6, UR36, UR4, !UP1 ;  /* 0x0000000424068287 */ /* 0x000fe4000c800000 */
[----:B------:R-:W-:Y:S02]  /*6bf0*/  ISETP.GE.U32.AND P2, PT, R0, R9, PT ;  /* 0x000000090000720c */ /* 0x000fe40003f46070 */
[----:B------:R-:W-:Y:S02]  /*6c00*/  @!UP0 UIADD3 UR4, UPT, UPT, -UR7, UR6, URZ ;  /* 0x0000000607048290 */ /* 0x000fe4000fffe1ff */
[----:B------:R-:W-:Y:S02]  /*6c10*/  @!UP0 UIADD3 UR6, UPT, UPT, UR7, -UR6, URZ ;  /* 0x8000000607068290 */ /* 0x000fe4000fffe0ff */
[----:B------:R-:W-:Y:S02]  /*6c20*/  @!UP0 UIMAD UR37, UR4, UR5, UR37 ;  /* 0x00000005042582a4 */ /* 0x000fe4000f8e0225 */
[----:B------:R-:W-:Y:S02]  /*6c30*/  @!UP0 UIMAD UR36, UR6, UR14, UR36 ;  /* 0x0000000e062482a4 */ /* 0x000fe4000f8e0224 */
[----:B------:R-:W-:Y:S02]  /*6c40*/  ULOP3.LUT UP0, URZ, UR11, 0x1b0, URZ, 0xc0, !UPT ;  /* 0x000001b00bff7892 */ /* 0x000fe4000f80c0ff */
[----:B------:R-:W-:Y:S01]  /*6c50*/  UIADD3 UR4, UPT, UPT, -UR43, URZ, URZ ;  /* 0x000000ff2b047290 */ /* 0x000fe2000fffe1ff */
[----:B------:R-:W-:Y:S03]  /*6c60*/  @P2 VIADD R11, R11, 0x1 ;  /* 0x000000010b0b2836 */ /* 0x000fe60000000000 */
[----:B------:R-:W-:Y:S02]  /*6c70*/  UIMAD UR5, UR52, UR4, UR26 ;  /* 0x00000004340572a4 */ /* 0x000fe4000f8e021a */
[----:B------:R-:W-:Y:S02]  /*6c80*/  R2UR UR44, R11 ;  /* 0x000000000b2c72ca */ /* 0x000fe400000e0000 */
[----:B------:R-:W-:Y:S11]  /*6c90*/  USHF.L.U32 UR50, UR5, 0x7, URZ ;  /* 0x0000000705327899 */ /* 0x000ff600080006ff */
[----:B------:R-:W-:Y:S02]  /*6ca0*/  @!UP3 UIADD3 UR44, UPT, UPT, -UR44, URZ, URZ ;  /* 0x000000ff2c2cb290 */ /* 0x000fe4000fffe1ff */
[----:B------:R-:W-:Y:S04]  /*6cb0*/  @!UP4 ULOP3.LUT UR44, URZ, UR63, URZ, 0x33, !UPT ;  /* 0x0000003fff2cc292 */ /* 0x000fe8000f8e33ff */
[----:B------:R-:W-:Y:S04]  /*6cc0*/  UIADD3 UR4, UPT, UPT, -UR44, URZ, URZ ;  /* 0x000000ff2c047290 */ /* 0x000fe8000fffe1ff */
[----:B------:R-:W-:Y:S01]  /*6cd0*/  UIMAD UR43, UR63, UR4, UR43 ;  /* 0x000000043f2b72a4 */ /* 0x000fe2000f8e022b */
[----:B------:R-:W-:Y:S11]  /*6ce0*/  BRA.U !UP0, `(.L_x_105) ;  /* 0x0000000108407547 */ /* 0x000ff6000b800000 */
[----:B------:R-:W1:Y:S01]  /*6cf0*/  LDCU.64 UR8, c[0x4][0x80] ;  /* 0x01001000ff0877ac */ /* 0x000e620008000a00 */
[----:B------:R-:W-:Y:S01]  /*6d00*/  MOV R15, 0x0 ;  /* 0x00000000000f7802 */ /* 0x000fe20000000f00 */
[----:B------:R-:W-:Y:S01]  /*6d10*/  IMAD.MOV.U32 R8, RZ, RZ, 0x70 ;  /* 0x00000070ff087424 */ /* 0x000fe200078e00ff */
[----:B------:R-:W-:Y:S01]  /*6d20*/  MOV R12, 0x1 ;  /* 0x00000001000c7802 */ /* 0x000fe20000000f00 */
[----:B------:R-:W-:Y:S01]  /*6d30*/  IMAD.MOV.U32 R13, RZ, RZ, RZ ;  /* 0x000000ffff0d7224 */ /* 0x000fe200078e00ff */
[----:B------:R-:W2:Y:S02]  /*6d40*/  LDCU.64 UR6, c[0x4][0x88] ;  /* 0x01001100ff0677ac */ /* 0x000ea40008000a00 */
[----:B------:R-:W3:Y:S01]  /*6d50*/  LDC.64 R14, c[0x4][R15] ;  /* 0x010000000f0e7b82 */ /* 0x000ee20000000a00 */
[----:B------:R-:W4:Y:S01]  /*6d60*/  LDCU.64 UR4, c[0x4][0x8] ;  /* 0x01000100ff0477ac */ /* 0x000f220008000a00 */
[----:B-1----:R-:W-:Y:S01]  /*6d70*/  MOV R5, UR9 ;  /* 0x0000000900057c02 */ /* 0x002fe20008000f00 */
[----:B------:R-:W-:Y:S01]  /*6d80*/  IMAD.U32 R4, RZ, RZ, UR8 ;  /* 0x00000008ff047e24 */ /* 0x000fe2000f8e00ff */
[----:B--2---:R-:W-:Y:S01]  /*6d90*/  MOV R7, UR7 ;  /* 0x0000000700077c02 */ /* 0x004fe20008000f00 */
[----:B------:R-:W-:Y:S01]  /*6da0*/  IMAD.U32 R6, RZ, RZ, UR6 ;  /* 0x00000006ff067e24 */ /* 0x000fe2000f8e00ff */
[----:B----4-:R-:W-:Y:S01]  /*6db0*/  MOV R11, UR5 ;  /* 0x00000005000b7c02 */ /* 0x010fe20008000f00 */
[----:B------:R-:W-:Y:S02]  /*6dc0*/  IMAD.U32 R10, RZ, RZ, UR4 ;  /* 0x00000004ff0a7e24 */ /* 0x000fe4000f8e00ff */
[----:B------:R-:W-:Y:S07]  /*6dd0*/  LEPC R20, `(.L_x_105) ;  /* 0x000000001014794e */ /* 0x000fee0000000000 */
[----:B---3-5:R-:W-:Y:S05]  /*6de0*/  CALL.ABS.NOINC R14 ;  /* 0x000000000e007343 */ /* 0x028fea0003c00000 */
.L_x_105:
[----:B------:R-:W-:Y:S01]  /*6df0*/  LOP3.LUT P0, RZ, R178, 0x1b0, RZ, 0xc0, !PT ;  /* 0x000001b0b2ff7812 */ /* 0x000fe2000780c0ff */
[----:B------:R-:W-:Y:S11]  /*6e00*/  BSSY.RECONVERGENT B6, `(.L_x_106) ;  /* 0x0000013000067945 */ /* 0x000ff60003800200 */
[----:B------:R-:W-:Y:S01]  /*6e10*/  @!UPT UIADD3 URZ, UPT, UPT, URZ, URZ, URZ ;  /* 0x000000fffffff290 */ /* 0x000fe2000fffe0ff */
[----:B------:R-:W-:Y:S05]  /*6e20*/  @!P0 BRA `(.L_x_107) ;  /* 0x0000000000408947 */ /* 0x000fea0003800000 */
[----:B------:R-:W1:Y:S01]  /*6e30*/  LDCU.64 UR8, c[0x4][0x80] ;  /* 0x01001000ff0877ac */ /* 0x000e620008000a00 */
[----:B------:R-:W-:Y:S01]  /*6e40*/  MOV R15, 0x0 ;  /* 0x00000000000f7802 */ /* 0x000fe20000000f00 */
[----:B------:R-:W-:Y:S02]  /*6e50*/  HFMA2 R12, -RZ, RZ, 0, 5.9604644775390625e-08 ;  /* 0x00000001ff0c7431 */ /* 0x000fe400000001ff */
[----:B------:R-:W-:Y:S02]  /*6e60*/  IMAD.MOV.U32 R8, RZ, RZ, 0x70 ;  /* 0x00000070ff087424 */ /* 0x000fe400078e00ff */
[----:B------:R-:W-:Y:S01]  /*6e70*/  IMAD.MOV.U32 R13, RZ, RZ, RZ ;  /* 0x000000ffff0d7224 */ /* 0x000fe200078e00ff */
[----:B------:R-:W2:Y:S01]  /*6e80*/  LDCU.64 UR6, c[0x4][0x88] ;  /* 0x01001100ff0677ac */ /* 0x000ea20008000a00 */
        /* <DEDUP_REMOVED lines=10> */
.L_x_107:
[----:B------:R-:W-:Y:S05]  /*6f30*/  BSYNC.RECONVERGENT B6 ;  /* 0x0000000000067941 */ /* 0x000fea0003800200 */
.L_x_106:
[----:B------:R-:W-:Y:S02]  /*6f40*/  R2UR UR6, R173 ;  /* 0x00000000ad0672ca */ /* 0x000fe400000e0000 */
[----:B------:R-:W-:Y:S02]  /*6f50*/  R2UR UR5, R170 ;  /* 0x00000000aa0572ca */ /* 0x000fe400000e0000 */
[----:B------:R-:W-:Y:S02]  /*6f60*/  R2UR UR4, R169 ;  /* 0x00000000a90472ca */ /* 0x000fe400000e0000 */
[----:B------:R-:W-:Y:S02]  /*6f70*/  ISETP.NE.U32.AND P4, PT, R154, RZ, PT ;  /* 0x000000ff9a00720c */ /* 0x000fe40003f85070 */
[----:B------:R-:W-:Y:S02]  /*6f80*/  ISETP.NE.U32.AND P2, PT, RZ, UR54, PT ;  /* 0x00000036ff007c0c */ /* 0x000fe4000bf45070 */
[----:B------:R-:W-:Y:S02]  /*6f90*/  ISETP.NE.AND.EX P4, PT, R155, RZ, PT, P4 ;  /* 0x000000ff9b00720c */ /* 0x000fe40003f85340 */
[----:B------:R-:W-:Y:S01]  /*6fa0*/  ISETP.NE.AND.EX P2, PT, RZ, UR55, PT, P2 ;  /* 0x00000037ff007c0c */ /* 0x000fe2000bf45320 */
[----:B------:R-:W-:Y:S02]  /*6fb0*/  UISETP.NE.AND UP2, UPT, UR6, URZ, UPT ;  /* 0x000000ff0600728c */ /* 0x000fe4000bf45270 */
[----:B------:R-:W-:Y:S04]  /*6fc0*/  UISETP.NE.U32.AND UP0, UPT, UR5, URZ, UPT ;  /* 0x000000ff0500728c */ /* 0x000fe8000bf05070 */
[----:B------:R-:W-:Y:S01]  /*6fd0*/  UISETP.NE.AND.EX UP1, UPT, UR4, URZ, UPT, UP0 ;  /* 0x000000ff0400728c */ /* 0x000fe2000bf25300 */
[----:B------:R-:W-:Y:S01]  /*6fe0*/  PLOP3.LUT P1, PT, PT, PT, UP2, 0x80, 0x8 ;  /* 0x000000000008781c */ /* 0x000fe20003f2f028 */
[----:B------:R-:W-:Y:S03]  /*6ff0*/  UPLOP3.LUT UP0, UPT, UPT, UPT, UPT, 0x40, 0x4 ;  /* 0x000000000004789c */ /* 0x000fe60003f0e870 */
[----:B------:R-:W-:Y:S06]  /*7000*/  @UP2 UPLOP3.LUT UP0, UPT, UPT, UPT, UP1, 0x80, 0x8 ;  /* 0x000000000008289c */ /* 0x000fec0003f0f010 */
[----:B------:R-:W-:Y:S01]  /*7010*/  PLOP3.LUT P0, PT, PT, PT, UP0, 0x80, 0x8 ;  /* 0x000000000008781c */ /* 0x000fe20003f0f008 */
[----:B------:R-:W-:Y:S01]  /*7020*/  @!UPT UIADD3 URZ, UPT, UPT, URZ, URZ, URZ ;  /* 0x000000fffffff290 */ /* 0x000fe2000fffe0ff */
[----:B------:R-:W-:Y:S11]  /*7030*/  BRA.U !UP1, `(.L_x_108) ;  /* 0x0000000109407547 */ /* 0x000ff6000b800000 */
[----:B------:R-:W-:Y:S01]  /*7040*/  UISETP.NE.U32.AND UP0, UPT, UR54, URZ, UPT ;  /* 0x000000ff3600728c */ /* 0x000fe2000bf05070 */
[----:B------:R-:W-:Y:S01]  /*7050*/  R2UR UR6, R170 ;  /* 0x00000000aa0672ca */ /* 0x000fe200000e0000 */
[----:B------:R-:W1:Y:S01]  /*7060*/  LDCU.64 UR8, c[0x0][0x358] ;  /* 0x00006b00ff0877ac */ /* 0x000e620008000a00 */
[----:B------:R-:W-:Y:S02]  /*7070*/  HFMA2 R167, -RZ, RZ, 0, 5.9604644775390625e-08 ;  /* 0x00000001ffa77431 */ /* 0x000fe400000001ff */
[----:B------:R-:W-:Y:S01]  /*7080*/  IMAD.MOV.U32 R0, RZ, RZ, 0x1 ;  /* 0x00000001ff007424 */ /* 0x000fe200078e00ff */
[----:B------:R-:W-:Y:S06]  /*7090*/  UISETP.NE.AND.EX UP0, UPT, UR55, URZ, UPT, UP0 ;  /* 0x000000ff3700728c */ /* 0x000fec000bf05300 */
[----:B------:R-:W-:Y:S05]  /*70a0*/  PLOP3.LUT P3, PT, PT, PT, UP0, 0x80, 0x8 ;  /* 0x000000000008781c */ /* 0x000fea0003f6f008 */
[----:B------:R-:W2:Y:S01]  /*70b0*/  @UP0 LDCU.64 UR4, c[0x0][0x888] ;  /* 0x00011100ff0407ac */ /* 0x000ea20008000a00 */
[----:B------:R-:W-:Y:S07]  /*70c0*/  @UP0 UIMAD UR6, UR51, UR6, URZ ;  /* 0x00000006330602a4 */ /* 0x000fee000f8e02ff */
[----:B------:R-:W-:Y:S01]  /*70d0*/  @!P3 PRMT R167, R0, 0x7610, R167 ;  /* 0x0000761000a7b816 */ /* 0x000fe200000000a7 */
[----:B--2---:R-:W-:Y:S06]  /*70e0*/  @UP0 UIMAD.WIDE UR4, UR6, 0x4, UR4 ;  /* 0x00000004060408a5 */ /* 0x004fec000f8e0204 */
[----:B------:R-:W-:Y:S02]  /*70f0*/  IMAD.U32 R4, RZ, RZ, UR4 ;  /* 0x00000004ff047e24 */ /* 0x000fe4000f8e00ff */
[----:B------:R-:W-:Y:S03]  /*7100*/  IMAD.U32 R5, RZ, RZ, UR5 ;  /* 0x00000005ff057e24 */ /* 0x000fe6000f8e00ff */
[----:B------:R-:W2:Y:S02]  /*7110*/  @!UP0 LDCU UR4, c[0x0][0x880] ;  /* 0x00011000ff0487ac */ /* 0x000ea40008000800 */
[----:B-1---5:R1:W5:Y:S02]  /*7120*/  @P3 LDG.E R73, desc[UR8][R4.64] ;  /* 0x0000000804493981 */ /* 0x022364000c1e1900 */
[----:B-12---:R-:W-:Y:S02]  /*7130*/  @!P3 MOV R73, UR4 ;  /* 0x000000040049bc02 */ /* 0x006fe40008000f00 */
.L_x_108:
[----:B------:R-:W-:Y:S05]  /*7140*/  @!P4 BRA `(.L_x_109) ;  /* 0x000000000024c947 */ /* 0x000fea0003800000 */
[----:B------:R-:W-:Y:S01]  /*7150*/  ISETP.NE.U32.AND P3, PT, R152, RZ, PT ;  /* 0x000000ff9800720c */ /* 0x000fe20003f65070 */
[----:B------:R-:W1:Y:S03]  /*7160*/  LDCU.64 UR4, c[0x0][0x358] ;  /* 0x00006b00ff0477ac */ /* 0x000e660008000a00 */
[----:B------:R-:W-:Y:S11]  /*7170*/  ISETP.NE.AND.EX P3, PT, R153, RZ, PT, P3 ;  /* 0x000000ff9900720c */ /* 0x000ff60003f65330 */
[----:B------:R-:W-:Y:S02]  /*7180*/  @!UPT UIADD3 URZ, UPT, UPT, URZ, URZ, URZ ;  /* 0x000000fffffff290 */ /* 0x000fe4000fffe0ff */
[----:B------:R-:W2:Y:S01]  /*7190*/  @P3 LDC.64 R4, c[0x0][0x8a8] ;  /* 0x00022a00ff043b82 */ /* 0x000ea20000000a00 */
[----:B------:R-:W-:Y:S04]  /*71a0*/  @P3 IMAD R0, R154, UR51, RZ ;  /* 0x000000339a003c24 */ /* 0x000fe8000f8e02ff */
[----:B--2---:R-:W-:Y:S05]  /*71b0*/  @P3 IMAD.WIDE R4, R0, 0x4, R4 ;  /* 0x0000000400043825 */ /* 0x004fea00078e0204 */
[----:B-1---5:R1:W5:Y:S02]  /*71c0*/  @P3 LDG.E R70, desc[UR4][R4.64] ;  /* 0x0000000404463981 */ /* 0x022364000c1e1900 */
[----:B-1----:R-:W2:Y:S02]  /*71d0*/  @!P3 LDC R70, c[0x0][0x8a0] ;  /* 0x00022800ff46bb82 */ /* 0x002ea40000000800 */
.L_x_109:
[----:B-----5:R-:W-:Y:S01]  /*71e0*/  FSETP.NEU.AND P4, PT, R73, RZ, PT ;  /* 0x000000ff4900720b */ /* 0x020fe20003f8d000 */
[----:B------:R-:W-:Y:S01]  /*71f0*/  BSSY B1, `(.L_x_110) ;  /* 0x0000047000017945 */ /* 0x000fe20003800000 */
[----:B------:R-:W-:Y:S01]  /*7200*/  SEL R5, RZ, 0xffffffff, P2 ;  /* 0xffffffffff057807 */ /* 0x000fe20001000000 */
[----:B------:R-:W-:Y:S01]  /*7210*/  IMAD.MOV.U32 R184, RZ, RZ, 0x1 ;  /* 0x00000001ffb87424 */ /* 0x000fe200078e00ff */
[----:B------:R-:W-:Y:S01]  /*7220*/  LOP3.LUT P3, RZ, R167, 0xff, RZ, 0xc0, !PT ;  /* 0x000000ffa7ff7812 */ /* 0x000fe2000786c0ff */
[----:B------:R-:W-:Y:S01]  /*7230*/  IMAD.IADD R71, R69, 0x1, R2 ;  /* 0x0000000145477824 */ /* 0x000fe200078e0202 */
[----:B------:R-:W-:Y:S02]  /*7240*/  @P1 SEL R4, RZ, 0xffffffff, P4 ;  /* 0xffffffffff041807 */ /* 0x000fe40002000000 */
[----:B------:R-:W-:Y:S02]  /*7250*/  CS2R R150, SRZ ;  /* 0x0000000000967805 */ /* 0x000fe4000001ff00 */
[----:B------:R-:W-:Y:S02]  /*7260*/  LEA R0, R160, UR49, 0x3 ;  /* 0x00000031a0007c11 */ /* 0x000fe4000f8e18ff */
[----:B------:R-:W-:Y:S02]  /*7270*/  CS2R R148, SRZ ;  /* 0x0000000000947805 */ /* 0x000fe4000001ff00 */
[----:B------:R-:W-:Y:S02]  /*7280*/  @P0 SEL R4, R5, R4, !P3 ;  /* 0x0000000405040207 */ /* 0x000fe40005800000 */
[----:B------:R-:W-:Y:S02]  /*7290*/  CS2R R146, SRZ ;  /* 0x0000000000927805 */ /* 0x000fe4000001ff00 */
[----:B------:R-:W-:Y:S02]  /*72a0*/  LEA R180, R68, UR49, 0x3 ;  /* 0x0000003144b47c11 */ /* 0x000fe4000f8e18ff */
[----:B------:R-:W-:Y:S02]  /*72b0*/  CS2R R144, SRZ ;  /* 0x0000000000907805 */ /* 0x000fe4000001ff00 */
[----:B------:R-:W-:Y:S02]  /*72c0*/  @P1 LOP3.LUT R4, R4, 0x1, RZ, 0xc0, !PT ;  /* 0x0000000104041812 */ /* 0x000fe400078ec0ff */
[----:B------:R-:W-:Y:S02]  /*72d0*/  CS2R R142, SRZ ;  /* 0x00000000008e7805 */ /* 0x000fe4000001ff00 */
[----:B------:R-:W-:Y:S02]  /*72e0*/  SHF.L.U32 R3, R162, 0x1f, RZ ;  /* 0x0000001fa2037819 */ /* 0x000fe400000006ff */
[----:B------:R-:W-:Y:S02]  /*72f0*/  CS2R R140, SRZ ;  /* 0x00000000008c7805 */ /* 0x000fe4000001ff00 */
[----:B------:R-:W-:Y:S02]  /*7300*/  ISETP.NE.U32.OR P6, PT, R4, 0x1, !P1 ;  /* 0x000000010400780c */ /* 0x000fe40004fc5470 */
[----:B------:R-:W-:Y:S02]  /*7310*/  CS2R R138, SRZ ;  /* 0x00000000008a7805 */ /* 0x000fe4000001ff00 */
[----:B------:R-:W-:Y:S02]  /*7320*/  PLOP3.LUT P2, PT, PT, PT, UP1, 0x80, 0x8 ;  /* 0x000000000008781c */ /* 0x000fe40003f4f018 */
[----:B------:R-:W-:Y:S02]  /*7330*/  CS2R R136, SRZ ;  /* 0x0000000000887805 */ /* 0x000fe4000001ff00 */
[----:B------:R-:W-:Y:S02]  /*7340*/  SEL R4, RZ, 0xffffffff, P4 ;  /* 0xffffffffff047807 */ /* 0x000fe40002000000 */
[----:B------:R-:W-:Y:S03]  /*7350*/  P2R R156, PR, RZ, 0x40 ;  /* 0x00000040ff9c7803 */ /* 0x000fe60000000000 */
[----:B------:R-:W-:Y:S04]  /*7360*/  @P6 SHF.L.U32 R7, R135, 0x1f, RZ ;  /* 0x0000001f87076819 */ /* 0x000fe800000006ff */
[----:B------:R-:W-:Y:S01]  /*7370*/  @P2 SEL R4, R5, R4, !P3 ;  /* 0x0000000405042207 */ /* 0x000fe20005800000 */
[----:B------:R-:W1:Y:S03]  /*7380*/  @P6 SYNCS.PHASECHK.TRANS64.TRYWAIT P1, [R0+URZ+0x100], R7 ;  /* 0x00010007000065a7 */ /* 0x000e6600080211ff */
[----:B------:R-:W-:Y:S04]  /*7390*/  LOP3.LUT R4, R4, 0x1, RZ, 0xc0, !PT ;  /* 0x0000000104047812 */ /* 0x000fe800078ec0ff */
[----:B------:R-:W-:Y:S04]  /*73a0*/  ISETP.NE.U32.AND P5, PT, R4, 0x1, PT ;  /* 0x000000010400780c */ /* 0x000fe80003fa5070 */
[----:B------:R-:W-:Y:S01]  /*73b0*/  P2R R185, PR, RZ, 0x20 ;  /* 0x00000020ffb97803 */ /* 0x000fe20000000000 */
[----:B------:R3:W4:Y:S01]  /*73c0*/  SYNCS.PHASECHK.TRANS64.TRYWAIT P0, [R180+URZ+0x140], R3 ;  /* 0x00014003b40075a7 */ /* 0x00072200080011ff */
[----:B-1----:R-:W-:Y:S01]  /*73d0*/  @P6 SEL R184, RZ, 0x1, !P1 ;  /* 0x00000001ffb86807 */ /* 0x002fe20004800000 */
[----:B---3--:R-:W-:Y:S06]  /*73e0*/  @!P6 BRA `(.L_x_111) ;  /* 0x00000000009ce947 */ /* 0x008fec0003800000 */
[----:B------:R-:W-:Y:S01]  /*73f0*/  @P5 IMAD R8, R160, 0x2000, R177 ;  /* 0x00002000a0085824 */ /* 0x000fe200078e02b1 */
[----:B------:R-:W1:Y:S01]  /*7400*/  S2R R2, SR_CgaCtaId ;  /* 0x0000000000027919 */ /* 0x000e620000008800 */
[----:B------:R-:W-:Y:S01]  /*7410*/  ISETP.NE.AND P1, PT, R184, RZ, PT ;  /* 0x000000ffb800720c */ /* 0x000fe20003f25270 */
[----:B------:R-:W-:Y:S01]  /*7420*/  BSSY B0, `(.L_x_112) ;  /* 0x0000010000007945 */ /* 0x000fe20003800000 */
[--C-:B------:R-:W-:Y:S01]  /*7430*/  @P5 IMAD R7, R165, -0x10, R8.reuse ;  /* 0xfffffff0a5075824 */ /* 0x100fe200078e0208 */
[----:B------:R-:W-:Y:S01]  /*7440*/  CS2R R138, SRZ ;  /* 0x00000000008a7805 */ /* 0x000fe2000001ff00 */
[----:B------:R-:W-:Y:S01]  /*7450*/  @P5 IMAD R6, R164, -0x10, R8 ;  /* 0xfffffff0a4065824 */ /* 0x000fe200078e0208 */
[----:B------:R-:W-:Y:S01]  /*7460*/  CS2R R136, SRZ ;  /* 0x0000000000887805 */ /* 0x000fe2000001ff00 */
[----:B------:R-:W-:Y:S01]  /*7470*/  @P5 IMAD R4, R176, 0x10, R7 ;  /* 0x00000010b0045824 */ /* 0x000fe200078e0207 */
[----:B------:R-:W-:Y:S02]  /*7480*/  CS2R R146, SRZ ;  /* 0x0000000000927805 */ /* 0x000fe4000001ff00 */
[----:B------:R-:W-:Y:S02]  /*7490*/  CS2R R144, SRZ ;  /* 0x0000000000907805 */ /* 0x000fe4000001ff00 */
[----:B------:R-:W-:Y:S02]  /*74a0*/  CS2R R142, SRZ ;  /* 0x00000000008e7805 */ /* 0x000fe4000001ff00 */
[----:B------:R-:W-:Y:S02]  /*74b0*/  CS2R R140, SRZ ;  /* 0x00000000008c7805 */ /* 0x000fe4000001ff00 */
[----:B------:R-:W-:Y:S02]  /*74c0*/  CS2R R150, SRZ ;  /* 0x0000000000967805 */ /* 0x000fe4000001ff00 */
[----:B------:R-:W-:Y:S01]  /*74d0*/  CS2R R148, SRZ ;  /* 0x0000000000947805 */ /* 0x000fe2000001ff00 */
[----:B------:R-:W-:Y:S06]  /*74e0*/  @P1 BRA `(.L_x_113) ;  /* 0x00000000000c1947 */ /* 0x000fec0003800000 */
[----:B------:R-:W-:Y:S04]  /*74f0*/  SHF.L.U32 R5, R135, 0x1f, RZ ;  /* 0x0000001f87057819 */ /* 0x000fe800000006ff */
[----:B------:R-:W3:Y:S02]  /*7500*/  SYNCS.PHASECHK.TRANS64.TRYWAIT P1, [R0+URZ+0x100], R5 ;  /* 0x00010005000075a7 */ /* 0x000ee400080211ff */
[----:B---3--:R-:W-:Y:S05]  /*7510*/  @!P1 BRA `(.L_x_114) ;  /* 0x0000003800289947 */ /* 0x008fea0003800000 */
.L_x_113:
[----:B------:R-:W-:Y:S05]  /*7520*/  BSYNC B0 ;  /* 0x0000000000007941 */ /* 0x000fea0003800000 */
.L_x_112:
[----:B------:R-:W-:Y:S01]  /*7530*/  ISETP.NE.AND P1, PT, R185, RZ, PT ;  /* 0x000000ffb900720c */ /* 0x000fe20003f25270 */
[----:B---3--:R-:W-:Y:S02]  /*7540*/  VIADD R5, R0, 0x110 ;  /* 0x0000011000057836 */ /* 0x008fe40000000000 */
[----:B------:R-:W-:Y:S03]  /*7550*/  VIADD R160, R160, 0x1 ;  /* 0x00000001a0a07836 */ /* 0x000fe60000000000 */
[----:B-1----:R-:W-:Y:S07]  /*7560*/  PRMT R2, R2, 0x654, R5 ;  /* 0x0000065402027816 */ /* 0x002fee0000000005 */
[----:B------:R1:W3:Y:S04]  /*7570*/  @P1 LDS.128 R136, [R8] ;  /* 0x0000000008881984 */ /* 0x0002e80000000c00 */
[----:B------:R1:W1:Y:S04]  /*7580*/  @P1 LDS.128 R144, [R6+0x20] ;  /* 0x0000200006901984 */ /* 0x0002680000000c00 */
[----:B------:R1:W1:Y:S04]  /*7590*/  @P1 LDS.128 R140, [R7+0x10] ;  /* 0x00001000078c1984 */ /* 0x0002680000000c00 */
[----:B------:R1:W1:Y:S01]  /*75a0*/  @P1 LDS.128 R148, [R4+0x10] ;  /* 0x0000100004941984 */ /* 0x0002620000000c00 */
[C---:B------:R-:W-:Y:S01]  /*75b0*/  ISETP.NE.AND P1, PT, R160.reuse, 0x2, PT ;  /* 0x00000002a000780c */ /* 0x040fe20003f25270 */
[----:B------:R-:W-:Y:S01]  /*75c0*/  @!PT LDS RZ, [RZ] ;  /* 0x00000000fffff984 */ /* 0x000fe20000000800 */
[----:B------:R-:W-:Y:S01]  /*75d0*/  @!PT LDS RZ, [RZ] ;  /* 0x00000000fffff984 */ /* 0x000fe20000000800 */
[----:B------:R-:W-:Y:S01]  /*75e0*/  @!PT LDS RZ, [RZ] ;  /* 0x00000000fffff984 */ /* 0x000fe20000000800 */
[----:B------:R-:W-:Y:S01]  /*75f0*/  @!PT LDS RZ, [RZ] ;  /* 0x00000000fffff984 */ /* 0x000fe20000000800 */
[----:B------:R5:W-:Y:S06]  /*7600*/  MEMBAR.ALL.CTA ;  /* 0x0000000000007992 */ /* 0x000bec0000008000 */
[----:B-----5:R-:W5:Y:S01]  /*7610*/  FENCE.VIEW.ASYNC.S ;  /* 0x00000000000073c6 */ /* 0x020f620000000000 */
[----:B------:R-:W-:Y:S02]  /*7620*/  SEL R0, RZ, 0x1, P1 ;  /* 0x00000001ff007807 */ /* 0x000fe40000800000 */
[----:B------:R-:W-:Y:S02]  /*7630*/  SEL R160, R160, RZ, P1 ;  /* 0x000000ffa0a07207 */ /* 0x000fe40000800000 */
[----:B------:R-:W-:Y:S01]  /*7640*/  LOP3.LUT R135, R135, R0, RZ, 0x3c, !PT ;  /* 0x0000000087877212 */ /* 0x000fe200078e3cff */
[----:B-----5:R1:W-:Y:S06]  /*7650*/  SYNCS.ARRIVE.TRANS64.RED.A1T0 RZ, [R2+URZ], RZ ;  /* 0x000000ff02ff79a7 */ /* 0x0203ec00081004ff */
.L_x_111:
[----:B------:R-:W-:Y:S05]  /*7660*/  BSYNC B1 ;  /* 0x0000000000017941 */ /* 0x000fea0003800000 */
.L_x_110:
[----:B------:R-:W-:Y:S04]  /*7670*/  SHF.R.U32.HI R5, RZ, 0x15, R71 ;  /* 0x00000015ff057819 */ /* 0x000fe80000011647 */
[----:B------:R-:W-:Y:S01]  /*7680*/  LOP3.LUT P1, RZ, R5, 0x3, R168, 0x48, !PT ;  /* 0x0000000305ff7812 */ /* 0x000fe200078248a8 */
[----:B------:R-:W-:Y:S01]  /*7690*/  @!UPT UIADD3 URZ, UPT, UPT, URZ, URZ, URZ ;  /* 0x000000fffffff290 */ /* 0x000fe2000fffe0ff */
[----:B----4-:R-:W-:Y:S11]  /*76a0*/  @P0 BRA `(.L_x_115) ;  /* 0x0000000000080947 */ /* 0x010ff60003800000 */
[----:B------:R-:W4:Y:S02]  /*76b0*/  SYNCS.PHASECHK.TRANS64.TRYWAIT P0, [R180+URZ+0x140], R3 ;  /* 0x00014003b40075a7 */ /* 0x000f2400080011ff */
[----:B----4-:R-:W-:Y:S05]  /*76c0*/  @!P0 BRA `(.L_x_116) ;  /* 0x0000003400d08947 */ /* 0x010fea0003800000 */
.L_x_115:
[----:B------:R-:W-:Y:S04]  /*76d0*/  BSSY.RECONVERGENT B6, `(.L_x_117) ;  /* 0x0000012000067945 */ /* 0x000fe80003800200 */
[----:B------:R-:W-:Y:S05]  /*76e0*/  @!P1 BRA `(.L_x_118) ;  /* 0x0000000000409947 */ /* 0x000fea0003800000 */
[----:B------:R-:W5:Y:S01]  /*76f0*/  LDCU.64 UR8, c[0x4][0x70] ;  /* 0x01000e00ff0877ac */ /* 0x000f620008000a00 */
[----:B----4-:R-:W-:Y:S01]  /*7700*/  MOV R3, 0x0 ;  /* 0x0000000000037802 */ /* 0x010fe20000000f00 */
[----:B------:R-:W-:Y:S02]  /*7710*/  HFMA2 R12, -RZ, RZ, 0, 5.9604644775390625e-08 ;  /* 0x00000001ff0c7431 */ /* 0x000fe400000001ff */
[----:B-1----:R-:W-:Y:S02]  /*7720*/  IMAD.MOV.U32 R8, RZ, RZ, 0x192 ;  /* 0x00000192ff087424 */ /* 0x002fe400078e00ff */
[----:B------:R-:W-:Y:S01]  /*7730*/  IMAD.MOV.U32 R13, RZ, RZ, RZ ;  /* 0x000000ffff0d7224 */ /* 0x000fe200078e00ff */
[----:B------:R-:W1:Y:S01]  /*7740*/  LDCU.64 UR6, c[0x4][0x78] ;  /* 0x01000f00ff0677ac */ /* 0x000e620008000a00 */
[----:B------:R-:W4:Y:S01]  /*7750*/  LDC.64 R2, c[0x4][R3] ;  /* 0x0100000003027b82 */ /* 0x000f220000000a00 */
[----:B------:R-:W2:Y:S01]  /*7760*/  LDCU.64 UR4, c[0x4][0x10] ;  /* 0x01000200ff0477ac */ /* 0x000ea20008000a00 */
[----:B-----5:R-:W-:Y:S01]  /*7770*/  MOV R5, UR9 ;  /* 0x0000000900057c02 */ /* 0x020fe20008000f00 */
[----:B------:R-:W-:Y:S01]  /*7780*/  IMAD.U32 R4, RZ, RZ, UR8 ;  /* 0x00000008ff047e24 */ /* 0x000fe2000f8e00ff */
[----:B-1----:R-:W-:Y:S01]  /*7790*/  MOV R7, UR7 ;  /* 0x0000000700077c02 */ /* 0x002fe20008000f00 */
[----:B------:R-:W-:Y:S01]  /*77a0*/  IMAD.U32 R6, RZ, RZ, UR6 ;  /* 0x00000006ff067e24 */ /* 0x000fe2000f8e00ff */
[----:B--2---:R-:W-:Y:S01]  /*77b0*/  MOV R11, UR5 ;  /* 0x00000005000b7c02 */ /* 0x004fe20008000f00 */
[----:B------:R-:W-:Y:S02]  /*77c0*/  IMAD.U32 R10, RZ, RZ, UR4 ;  /* 0x00000004ff0a7e24 */ /* 0x000fe4000f8e00ff */
[----:B------:R-:W-:Y:S07]  /*77d0*/  LEPC R20, `(.L_x_118) ;  /* 0x000000001014794e */ /* 0x000fee0000000000 */
[----:B---34-:R-:W-:Y:S05]  /*77e0*/  CALL.ABS.NOINC R2 ;  /* 0x0000000002007343 */ /* 0x018fea0003c00000 */
.L_x_118:
[----:B------:R-:W-:Y:S05]  /*77f0*/  BSYNC.RECONVERGENT B6 ;  /* 0x0000000000067941 */ /* 0x000fea0003800200 */
.L_x_117:
[-C--:B---3--:R-:W-:Y:S01]  /*7800*/  F2FP.F16.E4M3.UNPACK_B R74, R136.reuse ;  /* 0x00000088ff4a723e */ /* 0x088fe200020006ff */
[----:B------:R-:W-:Y:S05]  /*7810*/  WARPSYNC.ALL ;  /* 0x0000000000007948 */ /* 0x000fea0003800000 */
[----:B------:R-:W-:Y:S01]  /*7820*/  R2UR UR4, R71 ;  /* 0x00000000470472ca */ /* 0x000fe200000e0000 */
[--C-:B------:R-:W-:Y:S01]  /*7830*/  HADD2.F32 R72, -RZ, R74.reuse.H0_H0 ;  /* 0x2000004aff487230 */ /* 0x100fe20000004100 */
[----:B------:R-:W-:Y:S01]  /*7840*/  F2FP.F16.E4M3.UNPACK_B R76, R136.H1 ;  /* 0x00000088ff4c723e */ /* 0x000fe200030006ff */
[----:B------:R-:W-:Y:S01]  /*7850*/  HADD2.F32 R75, -RZ, R74.H1_H1 ;  /* 0x3000004aff4b7230 */ /* 0x000fe20000004100 */
[-C--:B------:R-:W-:Y:S01]  /*7860*/  F2FP.F16.E4M3.UNPACK_B R78, R137.reuse ;  /* 0x00000089ff4e723e */ /* 0x080fe200020006ff */
[----:B------:R-:W-:Y:S01]  /*7870*/  BSSY.RECONVERGENT B0, `(.L_x_119) ;  /* 0x000011d000007945 */ /* 0x000fe20003800200 */
[----:B------:R-:W-:Y:S01]  /*7880*/  F2FP.F16.E4M3.UNPACK_B R80, R137.H1 ;  /* 0x00000089ff50723e */ /* 0x000fe200030006ff */
[--C-:B------:R-:W-:Y:S01]  /*7890*/  HADD2.F32 R74, -RZ, R76.reuse.H0_H0 ;  /* 0x2000004cff4a7230 */ /* 0x100fe20000004100 */
[-C--:B------:R-:W-:Y:S01]  /*78a0*/  F2FP.F16.E4M3.UNPACK_B R82, R138.reuse ;  /* 0x0000008aff52723e */ /* 0x080fe200020006ff */
[----:B------:R-:W-:Y:S01]  /*78b0*/  HADD2.F32 R76, -RZ, R76.H1_H1 ;  /* 0x3000004cff4c7230 */ /* 0x000fe20000004100 */
[----:B------:R-:W-:Y:S01]  /*78c0*/  F2FP.F16.E4M3.UNPACK_B R84, R138.H1 ;  /* 0x0000008aff54723e */ /* 0x000fe200030006ff */
[--C-:B------:R-:W-:Y:S01]  /*78d0*/  HADD2.F32 R77, -RZ, R78.reuse.H0_H0 ;  /* 0x2000004eff4d7230 */ /* 0x100fe20000004100 */
[-C--:B------:R-:W-:Y:S01]  /*78e0*/  F2FP.F16.E4M3.UNPACK_B R86, R139.reuse ;  /* 0x0000008bff56723e */ /* 0x080fe200020006ff */
[----:B-1----:R-:W2:Y:S01]  /*78f0*/  LDTM.x64 R4, tmem[UR4] ;  /* 0x00000004000479ee */ /* 0x002ea20008340000 */
[----:B------:R-:W-:Y:S01]  /*7900*/  F2FP.F16.E4M3.UNPACK_B R88, R139.H1 ;  /* 0x0000008bff58723e */ /* 0x000fe200030006ff */
[----:B------:R-:W-:Y:S01]  /*7910*/  HADD2.F32 R78, -RZ, R78.H1_H1 ;  /* 0x3000004eff4e7230 */ /* 0x000fe20000004100 */
[-C--:B------:R-:W-:Y:S01]  /*7920*/  F2FP.F16.E4M3.UNPACK_B R90, R140.reuse ;  /* 0x0000008cff5a723e */ /* 0x080fe200020006ff */
[----:B------:R-:W-:Y:S01]  /*7930*/  HADD2.F32 R79, -RZ, R80.H0_H0 ;  /* 0x20000050ff4f7230 */ /* 0x000fe20000004100 */
[----:B------:R-:W-:Y:S01]  /*7940*/  F2FP.F16.E4M3.UNPACK_B R92, R140.H1 ;  /* 0x0000008cff5c723e */ /* 0x000fe200030006ff */
[--C-:B------:R-:W-:Y:S01]  /*7950*/  HADD2.F32 R81, -RZ, R82.reuse.H0_H0 ;  /* 0x20000052ff517230 */ /* 0x100fe20000004100 */
[----:B------:R-:W-:Y:S01]  /*7960*/  ISETP.NE.AND P6, PT, R156, RZ, PT ;  /* 0x000000ff9c00720c */ /* 0x000fe20003fc5270 */
[----:B------:R-:W-:Y:S01]  /*7970*/  HADD2.F32 R82, -RZ, R82.H1_H1 ;  /* 0x30000052ff527230 */ /* 0x000fe20000004100 */
[----:B------:R-:W-:Y:S01]  /*7980*/  SHF.L.U32 R186, R175, 0x4, RZ ;  /* 0x00000004afba7819 */ /* 0x000fe200000006ff */
[--C-:B------:R-:W-:Y:S01]  /*7990*/  HADD2.F32 R85, -RZ, R86.reuse.H0_H0 ;  /* 0x20000056ff557230 */ /* 0x100fe20000004100 */
[----:B------:R-:W-:Y:S01]  /*79a0*/  SHF.L.U32 R198, R174, 0x4, RZ ;  /* 0x00000004aec67819 */ /* 0x000fe200000006ff */
[----:B------:R-:W-:Y:S01]  /*79b0*/  HADD2.F32 R86, -RZ, R86.H1_H1 ;  /* 0x30000056ff567230 */ /* 0x000fe20000004100 */
[----:B------:R-:W-:Y:S01]  /*79c0*/  SHF.L.U32 R196, R176, 0x4, RZ ;  /* 0x00000004b0c47819 */ /* 0x000fe200000006ff */
[--C-:B------:R-:W-:Y:S01]  /*79d0*/  HADD2.F32 R89, -RZ, R90.reuse.H0_H0 ;  /* 0x2000005aff597230 */ /* 0x100fe20000004100 */
[----:B------:R-:W-:Y:S01]  /*79e0*/  F2FP.F16.E4M3.UNPACK_B R94, R141 ;  /* 0x0000008dff5e723e */ /* 0x000fe200020006ff */
[----:B------:R-:W-:Y:S01]  /*79f0*/  HADD2.F32 R90, -RZ, R90.H1_H1 ;  /* 0x3000005aff5a7230 */ /* 0x000fe20000004100 */
[----:B------:R-:W-:Y:S01]  /*7a00*/  F2FP.F16.E4M3.UNPACK_B R98, R142 ;  /* 0x0000008eff62723e */ /* 0x000fe200020006ff */
[----:B------:R-:W-:Y:S01]  /*7a10*/  HADD2.F32 R80, -RZ, R80.H1_H1 ;  /* 0x30000050ff507230 */ /* 0x000fe20000004100 */
[----:B------:R-:W-:Y:S01]  /*7a20*/  F2FP.F16.E4M3.UNPACK_B R102, R143 ;  /* 0x0000008fff66723e */ /* 0x000fe200020006ff */
[--C-:B------:R-:W-:Y:S01]  /*7a30*/  HADD2.F32 R93, -RZ, R94.reuse.H0_H0 ;  /* 0x2000005eff5d7230 */ /* 0x100fe20000004100 */
[----:B------:R-:W-:Y:S01]  /*7a40*/  F2FP.F16.E4M3.UNPACK_B R106, R144 ;  /* 0x00000090ff6a723e */ /* 0x000fe200020006ff */
[----:B------:R-:W-:Y:S01]  /*7a50*/  HADD2.F32 R94, -RZ, R94.H1_H1 ;  /* 0x3000005eff5e7230 */ /* 0x000fe20000004100 */
[----:B------:R-:W-:Y:S01]  /*7a60*/  F2FP.F16.E4M3.UNPACK_B R110, R145 ;  /* 0x00000091ff6e723e */ /* 0x000fe200020006ff */
[C---:B--2---:R-:W-:Y:S01]  /*7a70*/  FMUL R0, R70.reuse, R4 ;  /* 0x0000000446007220 */ /* 0x044fe20000400000 */
[C---:B------:R-:W-:Y:S01]  /*7a80*/  FMUL R2, R70.reuse, R5 ;  /* 0x0000000546027220 */ /* 0x040fe20000400000 */
[C---:B------:R-:W-:Y:S01]  /*7a90*/  FMUL R4, R70.reuse, R8 ;  /* 0x0000000846047220 */ /* 0x040fe20000400000 */
[C---:B------:R-:W-:Y:S01]  /*7aa0*/  FMUL R5, R70.reuse, R9 ;  /* 0x0000000946057220 */ /* 0x040fe20000400000 */
[C---:B------:R-:W-:Y:S01]  /*7ab0*/  FFMA R0, R73.reuse, R72, R0 ;  /* 0x0000004849007223 */ /* 0x040fe20000000000 */
[C---:B------:R-:W-:Y:S01]  /*7ac0*/  FFMA R2, R73.reuse, R75, R2 ;  /* 0x0000004b49027223 */ /* 0x040fe20000000002 */
[C---:B------:R-:W-:Y:S01]  /*7ad0*/  FMUL R8, R70.reuse, R12 ;  /* 0x0000000c46087220 */ /* 0x040fe20000400000 */
[C---:B------:R-:W-:Y:S01]  /*7ae0*/  FMUL R9, R70.reuse, R13 ;  /* 0x0000000d46097220 */ /* 0x040fe20000400000 */
[C---:B------:R-:W-:Y:S01]  /*7af0*/  FMUL R12, R70.reuse, R16 ;  /* 0x00000010460c7220 */ /* 0x040fe20000400000 */
[C---:B------:R-:W-:Y:S01]  /*7b00*/  FMUL R13, R70.reuse, R17 ;  /* 0x00000011460d7220 */ /* 0x040fe20000400000 */
[C---:B------:R-:W-:Y:S01]  /*7b10*/  FMUL R16, R70.reuse, R20 ;  /* 0x0000001446107220 */ /* 0x040fe20000400000 */
[C---:B------:R-:W-:Y:S01]  /*7b20*/  FMUL R17, R70.reuse, R21 ;  /* 0x0000001546117220 */ /* 0x040fe20000400000 */
[C---:B------:R-:W-:Y:S01]  /*7b30*/  FMUL R20, R70.reuse, R24 ;  /* 0x0000001846147220 */ /* 0x040fe20000400000 */
[C---:B------:R-:W-:Y:S01]  /*7b40*/  FMUL R21, R70.reuse, R25 ;  /* 0x0000001946157220 */ /* 0x040fe20000400000 */
[--C-:B------:R-:W-:Y:S02]  /*7b50*/  HADD2.F32 R97, -RZ, R98.reuse.H0_H0 ;  /* 0x20000062ff617230 */ /* 0x100fe40000004100 */
[C---:B------:R-:W-:Y:S01]  /*7b60*/  FMUL R24, R70.reuse, R28 ;  /* 0x0000001c46187220 */ /* 0x040fe20000400000 */
[----:B------:R-:W-:Y:S02]  /*7b70*/  HADD2.F32 R98, -RZ, R98.H1_H1 ;  /* 0x30000062ff627230 */ /* 0x000fe40000004100 */
[C---:B------:R-:W-:Y:S01]  /*7b80*/  FMUL R25, R70.reuse, R29 ;  /* 0x0000001d46197220 */ /* 0x040fe20000400000 */
[--C-:B------:R-:W-:Y:S02]  /*7b90*/  HADD2.F32 R101, -RZ, R102.reuse.H0_H0 ;  /* 0x20000066ff657230 */ /* 0x100fe40000004100 */
[C---:B------:R-:W-:Y:S01]  /*7ba0*/  FMUL R28, R70.reuse, R32 ;  /* 0x00000020461c7220 */ /* 0x040fe20000400000 */
[----:B------:R-:W-:Y:S02]  /*7bb0*/  HADD2.F32 R102, -RZ, R102.H1_H1 ;  /* 0x30000066ff667230 */ /* 0x000fe40000004100 */
[C---:B------:R-:W-:Y:S01]  /*7bc0*/  FMUL R29, R70.reuse, R33 ;  /* 0x00000021461d7220 */ /* 0x040fe20000400000 */
[--C-:B------:R-:W-:Y:S02]  /*7bd0*/  HADD2.F32 R105, -RZ, R106.reuse.H0_H0 ;  /* 0x2000006aff697230 */ /* 0x100fe40000004100 */
[C---:B------:R-:W-:Y:S01]  /*7be0*/  FMUL R32, R70.reuse, R36 ;  /* 0x0000002446207220 */ /* 0x040fe20000400000 */
[----:B------:R-:W-:Y:S01]  /*7bf0*/  F2FP.F16.E4M3.UNPACK_B R96, R141.H1 ;  /* 0x0000008dff60723e */ /* 0x000fe200030006ff */
[----:B------:R-:W-:Y:S02]  /*7c00*/  HADD2.F32 R106, -RZ, R106.H1_H1 ;  /* 0x3000006aff6a7230 */ /* 0x000fe40000004100 */
[C---:B------:R-:W-:Y:S01]  /*7c10*/  FMUL R33, R70.reuse, R37 ;  /* 0x0000002546217220 */ /* 0x040fe20000400000 */
[--C-:B------:R-:W-:Y:S02]  /*7c20*/  HADD2.F32 R109, -RZ, R110.reuse.H0_H0 ;  /* 0x2000006eff6d7230 */ /* 0x100fe40000004100 */
[C---:B------:R-:W-:Y:S01]  /*7c30*/  FMUL R36, R70.reuse, R40 ;  /* 0x0000002846247220 */ /* 0x040fe20000400000 */
[----:B------:R-:W-:Y:S01]  /*7c40*/  F2FP.F16.E4M3.UNPACK_B R100, R142.H1 ;  /* 0x0000008eff64723e */ /* 0x000fe200030006ff */
[----:B------:R-:W-:Y:S02]  /*7c50*/  HADD2.F32 R110, -RZ, R110.H1_H1 ;  /* 0x3000006eff6e7230 */ /* 0x000fe40000004100 */
[C---:B------:R-:W-:Y:S01]  /*7c60*/  FMUL R37, R70.reuse, R41 ;  /* 0x0000002946257220 */ /* 0x040fe20000400000 */
[C---:B------:R-:W-:Y:S01]  /*7c70*/  FMUL R40, R70.reuse, R44 ;  /* 0x0000002c46287220 */ /* 0x040fe20000400000 */
[----:B------:R-:W-:Y:S01]  /*7c80*/  F2FP.F16.E4M3.UNPACK_B R104, R143.H1 ;  /* 0x0000008fff68723e */ /* 0x000fe200030006ff */
        /* <DEDUP_REMOVED lines=8> */
[----:B------:R-:W-:Y:S01]  /*7d10*/  F2FP.F16.E4M3.UNPACK_B R114, R146 ;  /* 0x00000092ff72723e */ /* 0x000fe200020006ff */
[C---:B------:R-:W-:Y:S01]  /*7d20*/  FMUL R53, R70.reuse, R57 ;  /* 0x0000003946357220 */ /* 0x040fe20000400000 */
[C---:B------:R-:W-:Y:S01]  /*7d30*/  FMUL R56, R70.reuse, R60 ;  /* 0x0000003c46387220 */ /* 0x040fe20000400000 */
[----:B------:R-:W-:Y:S01]  /*7d40*/  F2FP.F16.E4M3.UNPACK_B R116, R146.H1 ;  /* 0x00000092ff74723e */ /* 0x000fe200030006ff */
[C---:B------:R-:W-:Y:S01]  /*7d50*/  FMUL R57, R70.reuse, R61 ;  /* 0x0000003d46397220 */ /* 0x040fe20000400000 */
[--C-:B------:R-:W-:Y:S02]  /*7d60*/  HADD2.F32 R113, -RZ, R114.reuse.H0_H0 ;  /* 0x20000072ff717230 */ /* 0x100fe40000004100 */
[C---:B------:R-:W-:Y:S01]  /*7d70*/  FMUL R60, R70.reuse, R64 ;  /* 0x00000040463c7220 */ /* 0x040fe20000400000 */
[----:B------:R-:W-:Y:S01]  /*7d80*/  F2FP.F16.E4M3.UNPACK_B R118, R147 ;  /* 0x00000093ff76723e */ /* 0x000fe200020006ff */
[----:B------:R-:W-:Y:S02]  /*7d90*/  HADD2.F32 R114, -RZ, R114.H1_H1 ;  /* 0x30000072ff727230 */ /* 0x000fe40000004100 */
[C---:B------:R-:W-:Y:S01]  /*7da0*/  FMUL R61, R70.reuse, R65 ;  /* 0x00000041463d7220 */ /* 0x040fe20000400000 */
[C---:B----4-:R-:W-:Y:S01]  /*7db0*/  FMUL R3, R70.reuse, R6 ;  /* 0x0000000646037220 */ /* 0x050fe20000400000 */
[----:B------:R-:W-:Y:S01]  /*7dc0*/  F2FP.F16.E4M3.UNPACK_B R120, R147.H1 ;  /* 0x00000093ff78723e */ /* 0x000fe200030006ff */
[--C-:B------:R-:W-:Y:S02]  /*7dd0*/  HADD2.F32 R117, -RZ, R118.reuse.H0_H0 ;  /* 0x20000076ff757230 */ /* 0x100fe40000004100 */
[C---:B------:R-:W-:Y:S01]  /*7de0*/  FMUL R7, R70.reuse, R7 ;  /* 0x0000000746077220 */ /* 0x040fe20000400000 */
[C---:B------:R-:W-:Y:S01]  /*7df0*/  FFMA R3, R73.reuse, R74, R3 ;  /* 0x0000004a49037223 */ /* 0x040fe20000000003 */
[----:B------:R-:W-:Y:S01]  /*7e00*/  F2FP.F16.E4M3.UNPACK_B R122, R148 ;  /* 0x00000094ff7a723e */ /* 0x000fe200020006ff */
[----:B------:R-:W-:Y:S02]  /*7e10*/  HADD2.F32 R118, -RZ, R118.H1_H1 ;  /* 0x30000076ff767230 */ /* 0x000fe40000004100 */
[C---:B------:R-:W-:Y:S01]  /*7e20*/  FFMA R7, R73.reuse, R76, R7 ;  /* 0x0000004c49077223 */ /* 0x040fe20000000007 */
[C---:B------:R-:W-:Y:S01]  /*7e30*/  FFMA R4, R73.reuse, R77, R4 ;  /* 0x0000004d49047223 */ /* 0x040fe20000000004 */
[----:B------:R-:W-:Y:S01]  /*7e40*/  F2FP.F16.E4M3.UNPACK_B R124, R148.H1 ;  /* 0x00000094ff7c723e */ /* 0x000fe200030006ff */
[----:B------:R-:W-:Y:S01]  /*7e50*/  FFMA R5, R73, R78, R5 ;  /* 0x0000004e49057223 */ /* 0x000fe20000000005 */
[--C-:B------:R-:W-:Y:S01]  /*7e60*/  HADD2.F32 R121, -RZ, R122.reuse.H0_H0 ;  /* 0x2000007aff797230 */ /* 0x100fe20000004100 */
[----:B------:R-:W-:Y:S01]  /*7e70*/  F2FP.SATFINITE.E4M3.F32.PACK_AB_MERGE_C R159, R7, R3, RZ ;  /* 0x00000003079f723e */ /* 0x000fe200048070ff */
[----:B------:R-:W-:Y:S02]  /*7e80*/  HADD2.F32 R122, -RZ, R122.H1_H1 ;  /* 0x3000007aff7a7230 */ /* 0x000fe40000004100 */
[C---:B------:R-:W-:Y:S01]  /*7e90*/  FMUL R6, R70.reuse, R10 ;  /* 0x0000000a46067220 */ /* 0x040fe20000400000 */
[----:B------:R-:W-:Y:S01]  /*7ea0*/  FMUL R11, R70, R11 ;  /* 0x0000000b460b7220 */ /* 0x000fe20000400000 */
[--C-:B------:R-:W-:Y:S01]  /*7eb0*/  HADD2.F32 R83, -RZ, R84.reuse.H0_H0 ;  /* 0x20000054ff537230 */ /* 0x100fe20000004100 */
[----:B------:R-:W-:Y:S01]  /*7ec0*/  F2FP.SATFINITE.E4M3.F32.PACK_AB_MERGE_C R156, R2, R0, R159 ;  /* 0x00000000029c723e */ /* 0x000fe2000480709f */
[C---:B------:R-:W-:Y:S01]  /*7ed0*/  FFMA R6, R73.reuse, R79, R6 ;  /* 0x0000004f49067223 */ /* 0x040fe20000000006 */
[C---:B------:R-:W-:Y:S01]  /*7ee0*/  FFMA R11, R73.reuse, R80, R11 ;  /* 0x00000050490b7223 */ /* 0x040fe2000000000b */
[C---:B------:R-:W-:Y:S01]  /*7ef0*/  FFMA R8, R73.reuse, R81, R8 ;  /* 0x0000005149087223 */ /* 0x040fe20000000008 */
[----:B------:R-:W-:Y:S01]  /*7f00*/  F2FP.F16.E4M3.UNPACK_B R126, R149 ;  /* 0x00000095ff7e723e */ /* 0x000fe200020006ff */
[----:B------:R-:W-:Y:S01]  /*7f10*/  FFMA R9, R73, R82, R9 ;  /* 0x0000005249097223 */ /* 0x000fe20000000009 */
[----:B------:R-:W-:Y:S01]  /*7f20*/  HADD2.F32 R84, -RZ, R84.H1_H1 ;  /* 0x30000054ff547230 */ /* 0x000fe20000004100 */
[----:B------:R-:W-:Y:S01]  /*7f30*/  F2FP.SATFINITE.E4M3.F32.PACK_AB_MERGE_C R157, R11, R6, RZ ;  /* 0x000000060b9d723e */ /* 0x000fe200048070ff */
[C---:B------:R-:W-:Y:S01]  /*7f40*/  FMUL R10, R70.reuse, R14 ;  /* 0x0000000e460a7220 */ /* 0x040fe20000400000 */
[----:B------:R-:W-:Y:S02]  /*7f50*/  HADD2.F32 R125, -RZ, R126.H0_H0 ;  /* 0x2000007eff7d7230 */ /* 0x000fe40000004100 */
[C---:B------:R-:W-:Y:S01]  /*7f60*/  FMUL R15, R70.reuse, R15 ;  /* 0x0000000f460f7220 */ /* 0x040fe20000400000 */
[----:B------:R-:W-:Y:S01]  /*7f70*/  HADD2.F32 R87, -RZ, R88.H0_H0 ;  /* 0x20000058ff577230 */ /* 0x000fe20000004100 */
[----:B------:R-:W-:Y:S01]  /*7f80*/  F2FP.SATFINITE.E4M3.F32.PACK_AB_MERGE_C R157, R5, R4, R157 ;  /* 0x00000004059d723e */ /* 0x000fe2000480709d */
[C---:B------:R-:W-:Y:S01]  /*7f90*/  FFMA R10, R73.reuse, R83, R10 ;  /* 0x00000053490a7223 */ /* 0x040fe2000000000a */
[C---:B------:R-:W-:Y:S01]  /*7fa0*/  FFMA R15, R73.reuse, R84, R15 ;  /* 0x00000054490f7223 */ /* 0x040fe2000000000f */
[C---:B------:R-:W-:Y:S01]  /*7fb0*/  FFMA R12, R73.reuse, R85, R12 ;  /* 0x00000055490c7223 */ /* 0x040fe2000000000c */
[----:B------:R-:W-:Y:S01]  /*7fc0*/  F2FP.F16.E4M3.UNPACK_B R128, R149.H1 ;  /* 0x00000095ff80723e */ /* 0x000fe200030006ff */
[----:B------:R-:W-:Y:S01]  /*7fd0*/  FFMA R13, R73, R86, R13 ;  /* 0x00000056490d7223 */ /* 0x000fe2000000000d */
[----:B------:R-:W-:Y:S01]  /*7fe0*/  HADD2.F32 R126, -RZ, R126.H1_H1 ;  /* 0x3000007eff7e7230 */ /* 0x000fe20000004100 */
[----:B------:R-:W-:Y:S01]  /*7ff0*/  F2FP.SATFINITE.E4M3.F32.PACK_AB_MERGE_C R158, R15, R10, RZ ;  /* 0x0000000a0f9e723e */ /* 0x000fe200048070ff */
[----:B------:R-:W-:Y:S02]  /*8000*/  HADD2.F32 R88, -RZ, R88.H1_H1 ;  /* 0x30000058ff587230 */ /* 0x000fe40000004100 */
[C---:B------:R-:W-:Y:S01]  /*8010*/  FMUL R14, R70.reuse, R18 ;  /* 0x00000012460e7220 */ /* 0x040fe20000400000 */
[C---:B------:R-:W-:Y:S01]  /*8020*/  FMUL R19, R70.reuse, R19 ;  /* 0x0000001346137220 */ /* 0x040fe20000400000 */
[----:B------:R-:W-:Y:S01]  /*8030*/  F2FP.SATFINITE.E4M3.F32.PACK_AB_MERGE_C R158, R9, R8, R158 ;  /* 0x00000008099e723e */ /* 0x000fe2000480709e */
[--C-:B------:R-:W-:Y:S02]  /*8040*/  HADD2.F32 R91, -RZ, R92.reuse.H0_H0 ;  /* 0x2000005cff5b7230 */ /* 0x100fe40000004100 */
        /* <DEDUP_REMOVED lines=10> */
[----:B------:R-:W-:Y:S01]  /*80f0*/  F2FP.SATFINITE.E4M3.F32.PACK_AB_MERGE_C R159, R13, R12, R159 ;  /* 0x0000000c0d9f723e */ /* 0x000fe2000480709f */
[----:B------:R-:W-:Y:S02]  /*8100*/  HADD2.F32 R95, -RZ, R96.H0_H0 ;  /* 0x20000060ff5f7230 */ /* 0x000fe40000004100 */
[C---:B------:R-:W-:Y:S01]  /*8110*/  FFMA R18, R73.reuse, R91, R18 ;  /* 0x0000005b49127223 */ /* 0x040fe20000000012 */
[C---:B------:R-:W-:Y:S01]  /*8120*/  FFMA R23, R73.reuse, R92, R23 ;  /* 0x0000005c49177223 */ /* 0x040fe20000000017 */
[C---:B------:R-:W-:Y:S01]  /*8130*/  FFMA R20, R73.reuse, R93, R20 ;  /* 0x0000005d49147223 */ /* 0x040fe20000000014 */
[----:B------:R-:W-:Y:S01]  /*8140*/  F2FP.F16.E4M3.UNPACK_B R132, R150.H1 ;  /* 0x00000096ff84723e */ /* 0x000fe200030006ff */
[----:B------:R1:W-:Y:S01]  /*8150*/  STS.128 [R163+UR49+0x4200], R156 ;  /* 0x0042009ca3007988 */ /* 0x0003e20008000c31 */
[----:B------:R-:W-:Y:S01]  /*8160*/  FFMA R21, R73, R94, R21 ;  /* 0x0000005e49157223 */ /* 0x000fe20000000015 */
[----:B------:R-:W-:Y:S01]  /*8170*/  F2FP.SATFINITE.E4M3.F32.PACK_AB_MERGE_C R181, R23, R18, RZ ;  /* 0x0000001217b5723e */ /* 0x000fe200048070ff */
[----:B------:R-:W-:Y:S02]  /*8180*/  HADD2.F32 R130, -RZ, R130.H1_H1 ;  /* 0x30000082ff827230 */ /* 0x000fe40000004100 */
[C---:B------:R-:W-:Y:S01]  /*8190*/  FMUL R22, R70.reuse, R26 ;  /* 0x0000001a46167220 */ /* 0x040fe20000400000 */
[----:B------:R-:W-:Y:S02]  /*81a0*/  HADD2.F32 R96, -RZ, R96.H1_H1 ;  /* 0x30000060ff607230 */ /* 0x000fe40000004100 */
[C---:B------:R-:W-:Y:S01]  /*81b0*/  FMUL R27, R70.reuse, R27 ;  /* 0x0000001b461b7220 */ /* 0x040fe20000400000 */
[----:B------:R-:W-:Y:S02]  /*81c0*/  HADD2.F32 R99, -RZ, R100.H0_H0 ;  /* 0x20000064ff637230 */ /* 0x000fe40000004100 */
[C---:B------:R-:W-:Y:S01]  /*81d0*/  FFMA R22, R73.reuse, R95, R22 ;  /* 0x0000005f49167223 */ /* 0x040fe20000000016 */
[----:B------:R-:W-:Y:S01]  /*81e0*/  F2FP.F16.E4M3.UNPACK_B R134, R151 ;  /* 0x00000097ff86723e */ /* 0x000fe200020006ff */
        /* <DEDUP_REMOVED lines=8> */
[----:B------:R-:W-:Y:S02]  /*8270*/  HADD2.F32 R100, -RZ, R100.H1_H1 ;  /* 0x30000064ff647230 */ /* 0x000fe40000004100 */
[----:B------:R-:W-:Y:S01]  /*8280*/  FMUL R31, R70, R31 ;  /* 0x0000001f461f7220 */ /* 0x000fe20000400000 */
[--C-:B------:R-:W-:Y:S02]  /*8290*/  HADD2.F32 R103, -RZ, R104.reuse.H0_H0 ;  /* 0x20000068ff677230 */ /* 0x100fe40000004100 */
[C---:B------:R-:W-:Y:S01]  /*82a0*/  FFMA R26, R73.reuse, R99, R26 ;  /* 0x00000063491a7223 */ /* 0x040fe2000000001a */
[----:B------:R-:W-:Y:S01]  /*82b0*/  ISETP.NE.AND P0, PT, R166, RZ, PT ;  /* 0x000000ffa600720c */ /* 0x000fe20003f05270 */
[C---:B------:R-:W-:Y:S01]  /*82c0*/  FFMA R31, R73.reuse, R100, R31 ;  /* 0x00000064491f7223 */ /* 0x040fe2000000001f */
[C---:B------:R-:W-:Y:S01]  /*82d0*/  FFMA R28, R73.reuse, R101, R28 ;  /* 0x00000065491c7223 */ /* 0x040fe2000000001c */
[----:B------:R-:W-:Y:S01]  /*82e0*/  LEA R187, R160, UR49, 0x3 ;  /* 0x00000031a0bb7c11 */ /* 0x000fe2000f8e18ff */
[----:B------:R-:W-:Y:S01]  /*82f0*/  FFMA R29, R73, R102, R29 ;  /* 0x00000066491d7223 */ /* 0x000fe2000000001d */
[----:B------:R-:W-:Y:S01]  /*8300*/  HADD2.F32 R104, -RZ, R104.H1_H1 ;  /* 0x30000068ff687230 */ /* 0x000fe20000004100 */
[----:B------:R-:W-:Y:S01]  /*8310*/  F2FP.SATFINITE.E4M3.F32.PACK_AB_MERGE_C R183, R31, R26, RZ ;  /* 0x0000001a1fb7723e */ /* 0x000fe200048070ff */
[C---:B------:R-:W-:Y:S01]  /*8320*/  FMUL R30, R70.reuse, R34 ;  /* 0x00000022461e7220 */ /* 0x040fe20000400000 */
[----:B------:R-:W-:Y:S01]  /*8330*/  FMUL R35, R70, R35 ;  /* 0x0000002346237220 */ /* 0x000fe20000400000 */
[--C-:B------:R-:W-:Y:S01]  /*8340*/  HADD2.F32 R107, -RZ, R108.reuse.H0_H0 ;  /* 0x2000006cff6b7230 */ /* 0x100fe20000004100 */
[----:B-1----:R-:W-:Y:S01]  /*8350*/  F2FP.SATFINITE.E4M3.F32.PACK_AB_MERGE_C R156, R17, R16, R181 ;  /* 0x00000010119c723e */ /* 0x002fe200048070b5 */
[----:B------:R-:W-:Y:S01]  /*8360*/  FFMA R30, R73, R103, R30 ;  /* 0x00000067491e7223 */ /* 0x000fe2000000001e */
[----:B------:R-:W-:Y:S01]  /*8370*/  F2FP.SATFINITE.E4M3.F32.PACK_AB_MERGE_C R157, R21, R20, R182 ;  /* 0x00000014159d723e */ /* 0x000fe200048070b6 */
[----:B------:R-:W-:Y:S01]  /*8380*/  FFMA R35, R73, R104, R35 ;  /* 0x0000006849237223 */ /* 0x000fe20000000023 */
[----:B------:R-:W-:Y:S01]  /*8390*/  F2FP.SATFINITE.E4M3.F32.PACK_AB_MERGE_C R158, R25, R24, R183 ;  /* 0x00000018199e723e */ /* 0x000fe200048070b7 */
[----:B------:R-:W-:Y:S01]  /*83a0*/  FFMA R32, R73, R105, R32 ;  /* 0x0000006949207223 */ /* 0x000fe20000000020 */
[----:B------:R-:W-:Y:S01]  /*83b0*/  IADD3 R181, PT, PT, R177, R186, RZ ;  /* 0x000000bab1b57210 */ /* 0x000fe20007ffe0ff */
[----:B------:R-:W-:Y:S01]  /*83c0*/  FFMA R33, R73, R106, R33 ;  /* 0x0000006a49217223 */ /* 0x000fe20000000021 */
[----:B------:R-:W-:Y:S01]  /*83d0*/  IADD3 R182, PT, PT, R177, R198, RZ ;  /* 0x000000c6b1b67210 */ /* 0x000fe20007ffe0ff */
[----:B------:R-:W-:Y:S01]  /*83e0*/  HADD2.F32 R108, -RZ, R108.H1_H1 ;  /* 0x3000006cff6c7230 */ /* 0x000fe20000004100 */
[----:B------:R-:W-:Y:S01]  /*83f0*/  IADD3 R183, PT, PT, R196, R181, RZ ;  /* 0x000000b5c4b77210 */ /* 0x000fe20007ffe0ff */
[C---:B------:R-:W-:Y:S01]  /*8400*/  FMUL R34, R70.reuse, R38 ;  /* 0x0000002646227220 */ /* 0x040fe20000400000 */
[----:B------:R-:W-:Y:S01]  /*8410*/  F2FP.SATFINITE.E4M3.F32.PACK_AB_MERGE_C R159, R35, R30, RZ ;  /* 0x0000001e239f723e */ /* 0x000fe200048070ff */
[C---:B------:R-:W-:Y:S01]  /*8420*/  FMUL R39, R70.reuse, R39 ;  /* 0x0000002746277220 */ /* 0x040fe20000400000 */
[--C-:B------:R-:W-:Y:S02]  /*8430*/  HADD2.F32 R111, -RZ, R112.reuse.H0_H0 ;  /* 0x20000070ff6f7230 */ /* 0x100fe40000004100 */
[----:B------:R-:W-:Y:S01]  /*8440*/  FFMA R34, R73, R107, R34 ;  /* 0x0000006b49227223 */ /* 0x000fe20000000022 */
[----:B------:R-:W-:Y:S01]  /*8450*/  F2FP.SATFINITE.E4M3.F32.PACK_AB_MERGE_C R159, R29, R28, R159 ;  /* 0x0000001c1d9f723e */ /* 0x000fe2000480709f */
[C---:B------:R-:W-:Y:S01]  /*8460*/  FFMA R39, R73.reuse, R108, R39 ;  /* 0x0000006c49277223 */ /* 0x040fe20000000027 */
[C---:B------:R-:W-:Y:S01]  /*8470*/  FFMA R36, R73.reuse, R109, R36 ;  /* 0x0000006d49247223 */ /* 0x040fe20000000024 */
[----:B------:R-:W-:Y:S01]  /*8480*/  FFMA R37, R73, R110, R37 ;  /* 0x0000006e49257223 */ /* 0x000fe20000000025 */
[----:B------:R-:W-:Y:S01]  /*8490*/  HADD2.F32 R112, -RZ, R112.H1_H1 ;  /* 0x30000070ff707230 */ /* 0x000fe20000004100 */
[----:B------:R1:W-:Y:S01]  /*84a0*/  STS.128 [R181+0x4010], R156 ;  /* 0x0040109cb5007388 */ /* 0x0003e20000000c00 */
[----:B------:R-:W-:Y:S01]  /*84b0*/  F2FP.SATFINITE.E4M3.F32.PACK_AB_MERGE_C R188, R39, R34, RZ ;  /* 0x0000002227bc723e */ /* 0x000fe200048070ff */
[C---:B------:R-:W-:Y:S01]  /*84c0*/  FMUL R38, R70.reuse, R42 ;  /* 0x0000002a46267220 */ /* 0x040fe20000400000 */
[C---:B------:R-:W-:Y:S01]  /*84d0*/  FMUL R43, R70.reuse, R43 ;  /* 0x0000002b462b7220 */ /* 0x040fe20000400000 */
[--C-:B------:R-:W-:Y:S01]  /*84e0*/  HADD2.F32 R115, -RZ, R116.reuse.H0_H0 ;  /* 0x20000074ff737230 */ /* 0x100fe20000004100 */
[----:B------:R-:W-:Y:S01]  /*84f0*/  F2FP.SATFINITE.E4M3.F32.PACK_AB_MERGE_C R188, R33, R32, R188 ;  /* 0x0000002021bc723e */ /* 0x000fe200048070bc */
[C---:B------:R-:W-:Y:S01]  /*8500*/  FFMA R38, R73.reuse, R111, R38 ;  /* 0x0000006f49267223 */ /* 0x040fe20000000026 */
[C---:B------:R-:W-:Y:S01]  /*8510*/  FFMA R43, R73.reuse, R112, R43 ;  /* 0x00000070492b7223 */ /* 0x040fe2000000002b */
[C---:B------:R-:W-:Y:S01]  /*8520*/  FFMA R40, R73.reuse, R113, R40 ;  /* 0x0000007149287223 */ /* 0x040fe20000000028 */
[----:B------:R-:W-:Y:S01]  /*8530*/  FFMA R41, R73, R114, R41 ;  /* 0x0000007249297223 */ /* 0x000fe20000000029 */
[----:B------:R-:W-:Y:S02]  /*8540*/  HADD2.F32 R116, -RZ, R116.H1_H1 ;  /* 0x30000074ff747230 */ /* 0x000fe40000004100 */
        /* <DEDUP_REMOVED lines=8> */
[C---:B------:R-:W-:Y:S01]  /*85d0*/  FFMA R45, R73.reuse, R118, R45 ;  /* 0x00000076492d7223 */ /* 0x040fe2000000002d */
[----:B------:R-:W-:Y:S02]  /*85e0*/  HADD2.F32 R120, -RZ, R120.H1_H1 ;  /* 0x30000078ff787230 */ /* 0x000fe40000004100 */
[C---:B------:R-:W-:Y:S01]  /*85f0*/  FMUL R46, R70.reuse, R50 ;  /* 0x00000032462e7220 */ /* 0x040fe20000400000 */
[C---:B------:R-:W-:Y:S01]  /*8600*/  FMUL R51, R70.reuse, R51 ;  /* 0x0000003346337220 */ /* 0x040fe20000400000 */
[--C-:B------:R-:W-:Y:S02]  /*8610*/  HADD2.F32 R123, -RZ, R124.reuse.H0_H0 ;  /* 0x2000007cff7b7230 */ /* 0x100fe40000004100 */
[C---:B------:R-:W-:Y:S01]  /*8620*/  FMUL R50, R70.reuse, R54 ;  /* 0x0000003646327220 */ /* 0x040fe20000400000 */
[C---:B------:R-:W-:Y:S01]  /*8630*/  FFMA R46, R73.reuse, R119, R46 ;  /* 0x00000077492e7223 */ /* 0x040fe2000000002e */
[----:B------:R-:W-:Y:S02]  /*8640*/  HADD2.F32 R124, -RZ, R124.H1_H1 ;  /* 0x3000007cff7c7230 */ /* 0x000fe40000004100 */
[C---:B------:R-:W-:Y:S01]  /*8650*/  FFMA R51, R73.reuse, R120, R51 ;  /* 0x0000007849337223 */ /* 0x040fe20000000033 */
[C---:B------:R-:W-:Y:S01]  /*8660*/  FMUL R55, R70.reuse, R55 ;  /* 0x0000003746377220 */ /* 0x040fe20000400000 */
[C---:B------:R-:W-:Y:S01]  /*8670*/  FFMA R48, R73.reuse, R121, R48 ;  /* 0x0000007949307223 */ /* 0x040fe20000000030 */
[C---:B------:R-:W-:Y:S01]  /*8680*/  FFMA R49, R73.reuse, R122, R49 ;  /* 0x0000007a49317223 */ /* 0x040fe20000000031 */
[--C-:B------:R-:W-:Y:S02]  /*8690*/  HADD2.F32 R127, -RZ, R128.reuse.H0_H0 ;  /* 0x20000080ff7f7230 */ /* 0x100fe40000004100 */
[C---:B------:R-:W-:Y:S01]  /*86a0*/  FFMA R50, R73.reuse, R123, R50 ;  /* 0x0000007b49327223 */ /* 0x040fe20000000032 */
[----:B------:R-:W-:Y:S02]  /*86b0*/  HADD2.F32 R128, -RZ, R128.H1_H1 ;  /* 0x30000080ff807230 */ /* 0x000fe40000004100 */
[C---:B------:R-:W-:Y:S01]  /*86c0*/  FMUL R54, R70.reuse, R58 ;  /* 0x0000003a46367220 */ /* 0x040fe20000400000 */
        /* <DEDUP_REMOVED lines=16> */
[----:B------:R-:W-:Y:S01]  /*87d0*/  FFMA R63, R73, R132, R63 ;  /* 0x00000084493f7223 */ /* 0x000fe2000000003f */
[----:B------:R-:W-:Y:S01]  /*87e0*/  FMUL R67, R70, R67 ;  /* 0x0000004346437220 */ /* 0x000fe20000400000 */
[----:B------:R-:W-:Y:S01]  /*87f0*/  F2FP.SATFINITE.E4M3.F32.PACK_AB_MERGE_C R190, R47, R42, RZ ;  /* 0x0000002a2fbe723e */ /* 0x000fe200048070ff */
[----:B------:R-:W-:Y:S01]  /*8800*/  FFMA R60, R73, R133, R60 ;  /* 0x00000085493c7223 */ /* 0x000fe2000000003c */
[----:B------:R-:W-:Y:S01]  /*8810*/  F2FP.SATFINITE.E4M3.F32.PACK_AB_MERGE_C R191, R51, R46, RZ ;  /* 0x0000002e33bf723e */ /* 0x000fe200048070ff */
[C---:B------:R-:W-:Y:S01]  /*8820*/  FFMA R61, R73.reuse, R134, R61 ;  /* 0x00000086493d7223 */ /* 0x040fe2000000003d */
[C---:B------:R-:W-:Y:S01]  /*8830*/  FFMA R62, R73.reuse, R75, R62 ;  /* 0x0000004b493e7223 */ /* 0x040fe2000000003e */
[----:B------:R-:W-:Y:S01]  /*8840*/  FFMA R67, R73, R72, R67 ;  /* 0x0000004849437223 */ /* 0x000fe20000000043 */
[----:B------:R-:W-:Y:S02]  /*8850*/  F2FP.SATFINITE.E4M3.F32.PACK_AB_MERGE_C R190, R41, R40, R190 ;  /* 0x0000002829be723e */ /* 0x000fe400048070be */
[----:B------:R-:W-:Y:S02]  /*8860*/  F2FP.SATFINITE.E4M3.F32.PACK_AB_MERGE_C R191, R45, R44, R191 ;  /* 0x0000002c2dbf723e */ /* 0x000fe400048070bf */
[----:B------:R-:W-:Y:S02]  /*8870*/  F2FP.SATFINITE.E4M3.F32.PACK_AB_MERGE_C R192, R55, R50, RZ ;  /* 0x0000003237c0723e */ /* 0x000fe400048070ff */
[----:B------:R-:W-:Y:S01]  /*8880*/  F2FP.SATFINITE.E4M3.F32.PACK_AB_MERGE_C R193, R59, R54, RZ ;  /* 0x000000363bc1723e */ /* 0x000fe200048070ff */
[----:B------:R1:W-:Y:S01]  /*8890*/  STS.128 [R182+0x4020], R188 ;  /* 0x004020bcb6007388 */ /* 0x0003e20000000c00 */
[----:B------:R-:W-:Y:S02]  /*88a0*/  F2FP.SATFINITE.E4M3.F32.PACK_AB_MERGE_C R194, R63, R58, RZ ;  /* 0x0000003a3fc2723e */ /* 0x000fe400048070ff */
[----:B------:R-:W-:Y:S02]  /*88b0*/  F2FP.SATFINITE.E4M3.F32.PACK_AB_MERGE_C R195, R67, R62, RZ ;  /* 0x0000003e43c3723e */ /* 0x000fe400048070ff */
[----:B------:R-:W-:Y:S02]  /*88c0*/  F2FP.SATFINITE.E4M3.F32.PACK_AB_MERGE_C R192, R49, R48, R192 ;  /* 0x0000003031c0723e */ /* 0x000fe400048070c0 */
[----:B------:R-:W-:Y:S02]  /*88d0*/  F2FP.SATFINITE.E4M3.F32.PACK_AB_MERGE_C R193, R53, R52, R193 ;  /* 0x0000003435c1723e */ /* 0x000fe400048070c1 */
[----:B------:R-:W-:Y:S02]  /*88e0*/  F2FP.SATFINITE.E4M3.F32.PACK_AB_MERGE_C R194, R57, R56, R194 ;  /* 0x0000003839c2723e */ /* 0x000fe400048070c2 */
[----:B------:R-:W-:Y:S02]  /*88f0*/  F2FP.SATFINITE.E4M3.F32.PACK_AB_MERGE_C R195, R61, R60, R195 ;  /* 0x0000003c3dc3723e */ /* 0x000fe400048070c3 */
[----:B------:R-:W-:Y:S03]  /*8900*/  @P6 SHF.L.U32 R200, R135, 0x1f, RZ ;  /* 0x0000001f87c86819 */ /* 0x000fe600000006ff */
[----:B------:R1:W-:Y:S01]  /*8910*/  STS.128 [R183+0x4010], R192 ;  /* 0x004010c0b7007388 */ /* 0x0003e20000000c00 */
[----:B------:R-:W-:Y:S01]  /*8920*/  @!PT LDS RZ, [RZ] ;  /* 0x00000000fffff984 */ /* 0x000fe20000000800 */
[----:B------:R-:W-:Y:S01]  /*8930*/  @!PT LDS RZ, [RZ] ;  /* 0x00000000fffff984 */ /* 0x000fe20000000800 */
[----:B------:R-:W-:Y:S01]  /*8940*/  @!PT LDS RZ, [RZ] ;  /* 0x00000000fffff984 */ /* 0x000fe20000000800 */
[----:B------:R-:W-:Y:S01]  /*8950*/  @!PT LDS RZ, [RZ] ;  /* 0x00000000fffff984 */ /* 0x000fe20000000800 */
[----:B------:R2:W-:Y:S07]  /*8960*/  MEMBAR.ALL.CTA ;  /* 0x0000000000007992 */ /* 0x0005ee0000008000 */
[----:B--2---:R-:W2:Y:S02]  /*8970*/  FENCE.VIEW.ASYNC.S ;  /* 0x00000000000073c6 */ /* 0x004ea40000000000 */
[----:B--2---:R-:W-:Y:S06]  /*8980*/  BAR.SYNC.DEFER_BLOCKING 0x1, 0x80 ;  /* 0x0042000000007b1d */ /* 0x004fec0000010000 */
[----:B------:R-:W-:Y:S05]  /*8990*/  @P0 BRA `(.L_x_120) ;  /* 0x0000000000280947 */ /* 0x000fea0003800000 */
[----:B------:R-:W2:Y:S01]  /*89a0*/  LDCU.64 UR6, c[0x0][0x348] ;  /* 0x00006900ff0677ac */ /* 0x000ea20008000a00 */
[----:B------:R-:W-:Y:S01]  /*89b0*/  UIADD3 UR4, UPT, UPT, UR49, 0x4200, URZ ;  /* 0x0000420031047890 */ /* 0x000fe2000fffe0ff */
[----:B------:R-:W-:Y:S05]  /*89c0*/  UMOV UR41, UR50 ;  /* 0x0000003200297c82 */ /* 0x000fea0008000000 */
[----:B------:R-:W-:Y:S04]  /*89d0*/  MOV R178, UR4 ;  /* 0x0000000400b27c02 */ /* 0x000fe80008000f00 */
[----:B------:R-:W-:Y:S01]  /*89e0*/  R2UR UR40, R178 ;  /* 0x00000000b22872ca */ /* 0x000fe200000e0000 */
[----:B--2---:R-:W-:Y:S04]  /*89f0*/  UIADD3 UR4, UP0, UPT, UR6, 0x680, URZ ;  /* 0x0000068006047890 */ /* 0x004fe8000ff1e0ff */
[----:B------:R-:W-:Y:S09]  /*8a00*/  UIADD3.X UR5, UPT, UPT, URZ, UR7, URZ, UP0, !UPT ;  /* 0x00000007ff057290 */ /* 0x000ff200087fe4ff */
[----:B------:R2:W-:Y:S01]  /*8a10*/  UTMASTG.4D [UR40], [UR4] ;  /* 0x00000028040073b5 */ /* 0x0005e20008018000 */
[----:B------:R0:W-:Y:S01]  /*8a20*/  UTMACMDFLUSH ;  /* 0x00000000000079b7 */ /* 0x0001e20000000000 */
[----:B--2---:R-:W-:Y:S04]  /*8a30*/  DEPBAR.LE SB0, 0x1 ;  /* 0x000080400000791a */ /* 0x004fe80000000000 */
.L_x_120:
[----:B------:R-:W-:Y:S05]  /*8a40*/  BSYNC.RECONVERGENT B0 ;  /* 0x0000000000007941 */ /* 0x000fea0003800200 */
.L_x_119:
[----:B------:R-:W-:Y:S06]  /*8a50*/  BAR.SYNC.DEFER_BLOCKING 0x1, 0x80 ;  /* 0x0042000000007b1d */ /* 0x000fec0000010000 */
[----:B------:R-:W2:Y:S01]  /*8a60*/  @P6 SYNCS.PHASECHK.TRANS64.TRYWAIT P0, [R187+URZ+0x100], R200 ;  /* 0x000100c8bb0065a7 */ /* 0x000ea200080011ff */
[----:B------:R-:W-:Y:S01]  /*8a70*/  BSSY B1, `(.L_x_121) ;  /* 0x0000023000017945 */ /* 0x000fe20003800000 */
[----:B--2---:R-:W-:Y:S03]  /*8a80*/  @P6 SEL R184, RZ, 0x1, !P0 ;  /* 0x00000001ffb86807 */ /* 0x004fe60004000000 */
[----:B------:R-:W-:Y:S05]  /*8a90*/  @!P6 BRA `(.L_x_122) ;  /* 0x000000000080e947 */ /* 0x000fea0003800000 */
[----:B------:R-:W-:Y:S01]  /*8aa0*/  ISETP.NE.AND P1, PT, R185, RZ, PT ;  /* 0x000000ffb900720c */ /* 0x000fe20003f25270 */
[----:B------:R-:W2:Y:S01]  /*8ab0*/  S2R R0, SR_CgaCtaId ;  /* 0x0000000000007919 */ /* 0x000ea20000008800 */
[----:B------:R-:W-:Y:S01]  /*8ac0*/  ISETP.NE.AND P0, PT, R184, RZ, PT ;  /* 0x000000ffb800720c */ /* 0x000fe20003f05270 */
[----:B------:R-:W-:Y:S10]  /*8ad0*/  BSSY B0, `(.L_x_123) ;  /* 0x0000009000007945 */ /* 0x000ff40003800000 */
[----:B------:R-:W-:Y:S04]  /*8ae0*/  @P1 IMAD R3, R160, 0x2000, R177 ;  /* 0x00002000a0031824 */ /* 0x000fe800078e02b1 */
[C---:B------:R-:W-:Y:S01]  /*8af0*/  @P1 IMAD.IADD R5, R3.reuse, 0x1, R186 ;  /* 0x0000000103051824 */ /* 0x040fe200078e02ba */
[----:B------:R-:W-:Y:S03]  /*8b00*/  @P1 IADD3 R198, PT, PT, R3, R198, RZ ;  /* 0x000000c603c61210 */ /* 0x000fe60007ffe0ff */
[----:B------:R-:W-:Y:S01]  /*8b10*/  @P1 IMAD.IADD R196, R196, 0x1, R5 ;  /* 0x00000001c4c41824 */ /* 0x000fe200078e0205 */
[----:B------:R-:W-:Y:S06]  /*8b20*/  @P0 BRA `(.L_x_124) ;  /* 0x00000000000c0947 */ /* 0x000fec0003800000 */
[----:B------:R-:W-:Y:S04]  /*8b30*/  SHF.L.U32 R2, R135, 0x1f, RZ ;  /* 0x0000001f87027819 */ /* 0x000fe800000006ff */
[----:B------:R-:W3:Y:S02]  /*8b40*/  SYNCS.PHASECHK.TRANS64.TRYWAIT P0, [R187+URZ+0x100], R2 ;  /* 0x00010002bb0075a7 */ /* 0x000ee400080011ff */
[----:B---3--:R-:W-:Y:S05]  /*8b50*/  @!P0 BRA `(.L_x_125) ;  /* 0x0000002000c08947 */ /* 0x008fea0003800000 */
.L_x_124:
[----:B------:R-:W-:Y:S05]  /*8b60*/  BSYNC B0 ;  /* 0x0000000000007941 */ /* 0x000fea0003800000 */
.L_x_123:
[----:B------:R-:W-:Y:S01]  /*8b70*/  ISETP.NE.AND P0, PT, R185, RZ, PT ;  /* 0x000000ffb900720c */ /* 0x000fe20003f05270 */
[----:B---3--:R-:W-:Y:S02]  /*8b80*/  VIADD R187, R187, 0x110 ;  /* 0x00000110bbbb7836 */ /* 0x008fe40000000000 */
[----:B------:R-:W-:Y:S03]  /*8b90*/  VIADD R160, R160, 0x1 ;  /* 0x00000001a0a07836 */ /* 0x000fe60000000000 */
[----:B--2---:R-:W-:Y:S07]  /*8ba0*/  PRMT R0, R0, 0x654, R187 ;  /* 0x0000065400007816 */ /* 0x004fee00000000bb */
[----:B------:R2:W3:Y:S04]  /*8bb0*/  @P0 LDS.128 R136, [R3] ;  /* 0x0000000003880984 */ /* 0x0004e80000000c00 */
[----:B------:R2:W4:Y:S04]  /*8bc0*/  @P0 LDS.128 R140, [R5+0x10] ;  /* 0x00001000058c0984 */ /* 0x0005280000000c00 */
        /* <DEDUP_REMOVED lines=9> */
[----:B------:R-:W-:Y:S01]  /*8c60*/  SEL R160, R160, RZ, P0 ;  /* 0x000000ffa0a07207 */ /* 0x000fe20000000000 */
[----:B-----5:R5:W-:Y:S02]  /*8c70*/  SYNCS.ARRIVE.TRANS64.RED.A1T0 RZ, [R0+URZ], RZ ;  /* 0x000000ff00ff79a7 */ /* 0x020be400081004ff */
[----:B-----5:R-:W-:Y:S04]  /*8c80*/  SEL R0, RZ, 0x1, P0 ;  /* 0x00000001ff007807 */ /* 0x020fe80000000000 */
[----:B--234-:R-:W-:Y:S02]  /*8c90*/  LOP3.LUT R135, R135, R0, RZ, 0x3c, !PT ;  /* 0x0000000087877212 */ /* 0x01cfe400078e3cff */
.L_x_122:
[----:B------:R-:W-:Y:S05]  /*8ca0*/  BSYNC B1 ;  /* 0x0000000000017941 */ /* 0x000fea0003800000 */
.L_x_121:
[----:B------:R-:W-:Y:S05]  /*8cb0*/  VIADD R3, R71, 0x40 ;  /* 0x0000004047037836 */ /* 0x000fea0000000000 */
[----:B------:R-:W-:Y:S04]  /*8cc0*/  SHF.R.U32.HI R3, RZ, 0x15, R3 ;  /* 0x00000015ff037819 */ /* 0x000fe80000011603 */
[----:B------:R-:W-:Y:S11]  /*8cd0*/  LOP3.LUT P0, RZ, R3, 0x3, R168, 0x48, !PT ;  /* 0x0000000303ff7812 */ /* 0x000ff600078048a8 */
[----:B------:R-:W-:Y:S02]  /*8ce0*/  @!UPT UIADD3 URZ, UPT, UPT, URZ, URZ, URZ ;  /* 0x000000fffffff290 */ /* 0x000fe4000fffe0ff */
[----:B------:R-:W-:Y:S05]  /*8cf0*/  @!P0 BRA `(.L_x_126) ;  /* 0x0000000000408947 */ /* 0x000fea0003800000 */
[----:B------:R-:W2:Y:S01]  /*8d00*/  LDCU.64 UR8, c[0x4][0x70] ;  /* 0x01000e00ff0877ac */ /* 0x000ea20008000a00 */
[----:B------:R-:W-:Y:S01]  /*8d10*/  MOV R3, 0x0 ;  /* 0x0000000000037802 */ /* 0x000fe20000000f00 */
[----:B------:R-:W-:Y:S02]  /*8d20*/  HFMA2 R12, -RZ, RZ, 0, 5.9604644775390625e-08 ;  /* 0x00000001ff0c7431 */ /* 0x000fe400000001ff */
[----:B------:R-:W-:Y:S02]  /*8d30*/  IMAD.MOV.U32 R8, RZ, RZ, 0x192 ;  /* 0x00000192ff087424 */ /* 0x000fe400078e00ff */
[----:B------:R-:W-:Y:S01]  /*8d40*/  IMAD.MOV.U32 R13, RZ, RZ, RZ ;  /* 0x000000ffff0d7224 */ /* 0x000fe200078e00ff */
[----:B------:R-:W3:Y:S01]  /*8d50*/  LDCU.64 UR6, c[0x4][0x78] ;  /* 0x01000f00ff0677ac */ /* 0x000ee20008000a00 */
[----:B------:R-:W4:Y:S01]  /*8d60*/  LDC.64 R2, c[0x4][R3] ;  /* 0x0100000003027b82 */ /* 0x000f220000000a00 */
[----:B------:R-:W5:Y:S01]  /*8d70*/  LDCU.64 UR4, c[0x4][0x10] ;  /* 0x01000200ff0477ac */ /* 0x000f620008000a00 */
[----:B--2---:R-:W-:Y:S01]  /*8d80*/  MOV R5, UR9 ;  /* 0x0000000900057c02 */ /* 0x004fe20008000f00 */
[----:B------:R-:W-:Y:S01]  /*8d90*/  IMAD.U32 R4, RZ, RZ, UR8 ;  /* 0x00000008ff047e24 */ /* 0x000fe2000f8e00ff */
[----:B---3--:R-:W-:Y:S01]  /*8da0*/  MOV R7, UR7 ;  /* 0x0000000700077c02 */ /* 0x008fe20008000f00 */
[----:B------:R-:W-:Y:S01]  /*8db0*/  IMAD.U32 R6, RZ, RZ, UR6 ;  /* 0x00000006ff067e24 */ /* 0x000fe2000f8e00ff */
[----:B-----5:R-:W-:Y:S01]  /*8dc0*/  MOV R11, UR5 ;  /* 0x00000005000b7c02 */ /* 0x020fe20008000f00 */
[----:B------:R-:W-:Y:S02]  /*8dd0*/  IMAD.U32 R10, RZ, RZ, UR4 ;  /* 0x00000004ff0a7e24 */ /* 0x000fe4000f8e00ff */
[----:B------:R-:W-:Y:S07]  /*8de0*/  LEPC R20, `(.L_x_126) ;  /* 0x000000001014794e */ /* 0x000fee0000000000 */
[----:B-1--4-:R-:W-:Y:S05]  /*8df0*/  CALL.ABS.NOINC R2 ;  /* 0x0000000002007343 */ /* 0x012fea0003c00000 */
.L_x_126:
[----:B------:R-:W-:Y:S01]  /*8e00*/  ISETP.NE.AND P0, PT, R166, RZ, PT ;  /* 0x000000ffa600720c */ /* 0x000fe20003f05270 */
[----:B------:R-:W-:Y:S05]  /*8e10*/  WARPSYNC.ALL ;  /* 0x0000000000007948 */ /* 0x000fea0003800000 */
[----:B------:R-:W-:Y:S01]  /*8e20*/  R2UR UR4, R71 ;  /* 0x00000000470472ca */ /* 0x000fe200000e0000 */
[----:B------:R-:W-:Y:S01]  /*8e30*/  BSSY.RECONVERGENT B0, `(.L_x_127) ;  /* 0x000011b000007945 */ /* 0x000fe20003800200 */
[----:B------:R-:W-:Y:S02]  /*8e40*/  F2FP.F16.E4M3.UNPACK_B R11, R137 ;  /* 0x00000089ff0b723e */ /* 0x000fe400020006ff */
[----:B------:R-:W-:Y:S02]  /*8e50*/  F2FP.F16.E4M3.UNPACK_B R10, R138 ;  /* 0x0000008aff0a723e */ /* 0x000fe400020006ff */
[----:B------:R-:W-:Y:S01]  /*8e60*/  F2FP.F16.E4M3.UNPACK_B R9, R139 ;  /* 0x0000008bff09723e */ /* 0x000fe200020006ff */
[--C-:B------:R-:W-:Y:S01]  /*8e70*/  HADD2.F32 R74, -RZ, R11.reuse.H0_H0 ;  /* 0x2000000bff4a7230 */ /* 0x100fe20000004100 */
[----:B------:R-:W-:Y:S01]  /*8e80*/  F2FP.F16.E4M3.UNPACK_B R8, R140 ;  /* 0x0000008cff08723e */ /* 0x000fe200020006ff */
[----:B------:R-:W-:Y:S01]  /*8e90*/  HADD2.F32 R76, -RZ, R11.H1_H1 ;  /* 0x3000000bff4c7230 */ /* 0x000fe20000004100 */
[----:B------:R-:W-:Y:S01]  /*8ea0*/  F2FP.F16.E4M3.UNPACK_B R7, R141 ;  /* 0x0000008dff07723e */ /* 0x000fe200020006ff */
[--C-:B------:R-:W-:Y:S01]  /*8eb0*/  HADD2.F32 R77, -RZ, R10.reuse.H0_H0 ;  /* 0x2000000aff4d7230 */ /* 0x100fe20000004100 */
[----:B------:R-:W-:Y:S01]  /*8ec0*/  F2FP.F16.E4M3.UNPACK_B R6, R142 ;  /* 0x0000008eff06723e */ /* 0x000fe200020006ff */
[----:B------:R-:W-:Y:S01]  /*8ed0*/  HADD2.F32 R80, -RZ, R10.H1_H1 ;  /* 0x3000000aff507230 */ /* 0x000fe20000004100 */
[----:B------:R-:W-:Y:S01]  /*8ee0*/  F2FP.F16.E4M3.UNPACK_B R5, R143 ;  /* 0x0000008fff05723e */ /* 0x000fe200020006ff */
[--C-:B------:R-:W-:Y:S01]  /*8ef0*/  HADD2.F32 R81, -RZ, R9.reuse.H0_H0 ;  /* 0x20000009ff517230 */ /* 0x100fe20000004100 */
[----:B-1----:R-:W-:Y:S01]  /*8f00*/  F2FP.F16.E4M3.UNPACK_B R4, R144 ;  /* 0x00000090ff04723e */ /* 0x002fe200020006ff */
[----:B------:R-:W-:Y:S01]  /*8f10*/  HADD2.F32 R83, -RZ, R9.H1_H1 ;  /* 0x30000009ff537230 */ /* 0x000fe20000004100 */
[-C--:B------:R-:W-:Y:S01]  /*8f20*/  F2FP.F16.E4M3.UNPACK_B R2, R136.reuse ;  /* 0x00000088ff02723e */ /* 0x080fe200020006ff */
[--C-:B------:R-:W-:Y:S01]  /*8f30*/  HADD2.F32 R86, -RZ, R8.reuse.H0_H0 ;  /* 0x20000008ff567230 */ /* 0x100fe20000004100 */
[----:B------:R-:W-:Y:S01]  /*8f40*/  F2FP.F16.E4M3.UNPACK_B R136, R136.H1 ;  /* 0x00000088ff88723e */ /* 0x000fe200030006ff */
[----:B------:R-:W-:Y:S01]  /*8f50*/  HADD2.F32 R87, -RZ, R8.H1_H1 ;  /* 0x30000008ff577230 */ /* 0x000fe20000004100 */
[----:B------:R-:W-:Y:S01]  /*8f60*/  F2FP.F16.E4M3.UNPACK_B R137, R137.H1 ;  /* 0x00000089ff89723e */ /* 0x000fe200030006ff */
[--C-:B------:R-:W-:Y:S01]  /*8f70*/  HADD2.F32 R90, -RZ, R7.reuse.H0_H0 ;  /* 0x20000007ff5a7230 */ /* 0x100fe20000004100 */
[----:B------:R-:W-:Y:S01]  /*8f80*/  F2FP.F16.E4M3.UNPACK_B R138, R138.H1 ;  /* 0x0000008aff8a723e */ /* 0x000fe200030006ff */
[----:B------:R-:W-:Y:S01]  /*8f90*/  HADD2.F32 R91, -RZ, R7.H1_H1 ;  /* 0x30000007ff5b7230 */ /* 0x000fe20000004100 */
[----:B------:R-:W-:Y:S01]  /*8fa0*/  F2FP.F16.E4M3.UNPACK_B R139, R139.H1 ;  /* 0x0000008bff8b723e */ /* 0x000fe200030006ff */
[--C-:B------:R-:W-:Y:S01]  /*8fb0*/  HADD2.F32 R94, -RZ, R6.reuse.H0_H0 ;  /* 0x20000006ff5e7230 */ /* 0x100fe20000004100 */
[----:B------:R-:W-:Y:S01]  /*8fc0*/  IADD3 R180, PT, PT, R180, 0x150, RZ ;  /* 0x00000150b4b47810 */ /* 0x000fe20007ffe0ff */
[----:B------:R-:W-:Y:S01]  /*8fd0*/  HADD2.F32 R95, -RZ, R6.H1_H1 ;  /* 0x30000006ff5f7230 */ /* 0x000fe20000004100 */
[----:B------:R-:W-:Y:S01]  /*8fe0*/  F2FP.F16.E4M3.UNPACK_B R107, R145 ;  /* 0x00000091ff6b723e */ /* 0x000fe200020006ff */
[--C-:B------:R-:W-:Y:S01]  /*8ff0*/  HADD2.F32 R98, -RZ, R5.reuse.H0_H0 ;  /* 0x20000005ff627230 */ /* 0x100fe20000004100 */
[----:B------:R-:W-:Y:S01]  /*9000*/  LOP3.LUT R180, R180, 0xfefffff8, RZ, 0xc0, !PT ;  /* 0xfefffff8b4b47812 */ /* 0x000fe200078ec0ff */
[----:B------:R-:W-:Y:S01]  /*9010*/  HADD2.F32 R99, -RZ, R5.H1_H1 ;  /* 0x30000005ff637230 */ /* 0x000fe20000004100 */
[----:B------:R-:W-:Y:S01]  /*9020*/  F2FP.F16.E4M3.UNPACK_B R111, R146 ;  /* 0x00000092ff6f723e */ /* 0x000fe200020006ff */
[--C-:B------:R-:W-:Y:S01]  /*9030*/  HADD2.F32 R102, -RZ, R4.reuse.H0_H0 ;  /* 0x20000004ff667230 */ /* 0x100fe20000004100 */
[----:B------:R-:W-:Y:S01]  /*9040*/  F2FP.F16.E4M3.UNPACK_B R115, R147 ;  /* 0x00000093ff73723e */ /* 0x000fe200020006ff */
[----:B------:R-:W-:Y:S01]  /*9050*/  HADD2.F32 R103, -RZ, R4.H1_H1 ;  /* 0x30000004ff677230 */ /* 0x000fe20000004100 */
[----:B------:R-:W-:Y:S01]  /*9060*/  F2FP.F16.E4M3.UNPACK_B R119, R148 ;  /* 0x00000094ff77723e */ /* 0x000fe200020006ff */
[----:B------:R-:W1:Y:S01]  /*9070*/  LDTM.x64 R4, tmem[UR4+0x40] ;  /* 0x00004004000479ee */ /* 0x000e620008340000 */
[--C-:B------:R-:W-:Y:S01]  /*9080*/  HADD2.F32 R0, -RZ, R2.reuse.H0_H0 ;  /* 0x20000002ff007230 */ /* 0x100fe20000004100 */
[----:B------:R-:W-:Y:S01]  /*9090*/  NOP ;  /* 0x0000000000007918 */ /* 0x000fe20000000000 */
[----:B-1----:R1:W-:Y:S01]  /*90a0*/  SYNCS.ARRIVE.TRANS64.RED.A1T0 RZ, [R180+URZ], RZ ;  /* 0x000000ffb4ff79a7 */ /* 0x0023e200081004ff */
[----:B------:R-:W-:Y:S01]  /*90b0*/  HADD2.F32 R2, -RZ, R2.H1_H1 ;  /* 0x30000002ff027230 */ /* 0x000fe20000004100 */
[----:B------:R-:W-:Y:S01]  /*90c0*/  F2FP.F16.E4M3.UNPACK_B R123, R149 ;  /* 0x00000095ff7b723e */ /* 0x000fe200020006ff */
[----:B------:R-:W-:Y:S01]  /*90d0*/  HADD2.F32 R78, -RZ, R137.H1_H1 ;  /* 0x30000089ff4e7230 */ /* 0x000fe20000004100 */
[----:B------:R-:W-:Y:S01]  /*90e0*/  F2FP.F16.E4M3.UNPACK_B R127, R150 ;  /* 0x00000096ff7f723e */ /* 0x000fe200020006ff */
[--C-:B------:R-:W-:Y:S01]  /*90f0*/  HADD2.F32 R106, -RZ, R107.reuse.H0_H0 ;  /* 0x2000006bff6a7230 */ /* 0x100fe20000004100 */
[----:B------:R-:W-:Y:S01]  /*9100*/  F2FP.F16.E4M3.UNPACK_B R130, R151 ;  /* 0x00000097ff82723e */ /* 0x000fe200020006ff */
[----:B------:R-:W-:Y:S01]  /*9110*/  HADD2.F32 R107, -RZ, R107.H1_H1 ;  /* 0x3000006bff6b7230 */ /* 0x000fe20000004100 */
[----:B------:R-:W-:Y:S01]  /*9120*/  F2FP.F16.E4M3.UNPACK_B R140, R140.H1 ;  /* 0x0000008cff8c723e */ /* 0x000fe200030006ff */
        /* <DEDUP_REMOVED lines=12> */
[C---:B------:R-:W-:Y:S01]  /*91f0*/  FMUL R4, R70.reuse, R4 ;  /* 0x0000000446047220 */ /* 0x040fe20000400000 */
[C---:B------:R-:W-:Y:S01]  /*9200*/  FMUL R5, R70.reuse, R5 ;  /* 0x0000000546057220 */ /* 0x040fe20000400000 */
[--C-:B------:R-:W-:Y:S02]  /*9210*/  HADD2.F32 R3, -RZ, R136.reuse.H0_H0 ;  /* 0x20000088ff037230 */ /* 0x100fe40000004100 */
        /* <DEDUP_REMOVED lines=9> */
[----:B------:R-:W-:Y:S02]  /*92b0*/  HADD2.F32 R122, -RZ, R123.H0_H0 ;  /* 0x2000007bff7a7230 */ /* 0x000fe40000004100 */
[C---:B------:R-:W-:Y:S01]  /*92c0*/  FMUL R6, R70.reuse, R6 ;  /* 0x0000000646067220 */ /* 0x040fe20000400000 */
[----:B------:R-:W-:Y:S02]  /*92d0*/  HADD2.F32 R72, -RZ, R136.H1_H1 ;  /* 0x30000088ff487230 */ /* 0x000fe40000004100 */
[C---:B------:R-:W-:Y:S01]  /*92e0*/  FMUL R7, R70.reuse, R7 ;  /* 0x0000000746077220 */ /* 0x040fe20000400000 */
[----:B------:R-:W-:Y:S02]  /*92f0*/  HADD2.F32 R75, -RZ, R137.H0_H0 ;  /* 0x20000089ff4b7230 */ /* 0x000fe40000004100 */
[C---:B------:R-:W-:Y:S01]  /*9300*/  FFMA R6, R73.reuse, R3, R6 ;  /* 0x0000000349067223 */ /* 0x040fe20000000006 */
[----:B------:R-:W-:Y:S02]  /*9310*/  HADD2.F32 R123, -RZ, R123.H1_H1 ;  /* 0x3000007bff7b7230 */ /* 0x000fe40000004100 */
[C---:B------:R-:W-:Y:S01]  /*9320*/  FFMA R7, R73.reuse, R72, R7 ;  /* 0x0000004849077223 */ /* 0x040fe20000000007 */
[C---:B------:R-:W-:Y:S01]  /*9330*/  FFMA R8, R73.reuse, R74, R8 ;  /* 0x0000004a49087223 */ /* 0x040fe20000000008 */
[----:B------:R-:W-:Y:S01]  /*9340*/  FFMA R9, R73, R76, R9 ;  /* 0x0000004c49097223 */ /* 0x000fe20000000009 */
[--C-:B------:R-:W-:Y:S02]  /*9350*/  HADD2.F32 R126, -RZ, R127.reuse.H0_H0 ;  /* 0x2000007fff7e7230 */ /* 0x100fe40000004100 */
[C---:B------:R-:W-:Y:S01]  /*9360*/  FMUL R10, R70.reuse, R10 ;  /* 0x0000000a460a7220 */ /* 0x040fe20000400000 */
[----:B------:R-:W-:Y:S01]  /*9370*/  F2FP.SATFINITE.E4M3.F32.PACK_AB_MERGE_C R76, R7, R6, RZ ;  /* 0x00000006074c723e */ /* 0x000fe200048070ff */
[C---:B------:R-:W-:Y:S01]  /*9380*/  FMUL R7, R70.reuse, R20 ;  /* 0x0000001446077220 */ /* 0x040fe20000400000 */
[----:B------:R-:W-:Y:S02]  /*9390*/  HADD2.F32 R127, -RZ, R127.H1_H1 ;  /* 0x3000007fff7f7230 */ /* 0x000fe40000004100 */
[C---:B------:R-:W-:Y:S01]  /*93a0*/  FFMA R10, R73.reuse, R75, R10 ;  /* 0x0000004b490a7223 */ /* 0x040fe2000000000a */
[----:B------:R-:W-:Y:S02]  /*93b0*/  HADD2.F32 R72, -RZ, R130.H0_H0 ;  /* 0x20000082ff487230 */ /* 0x000fe40000004100 */
[C---:B------:R-:W-:Y:S01]  /*93c0*/  FMUL R11, R70.reuse, R11 ;  /* 0x0000000b460b7220 */ /* 0x040fe20000400000 */
[--C-:B------:R-:W-:Y:S02]  /*93d0*/  HADD2.F32 R79, -RZ, R138.reuse.H0_H0 ;  /* 0x2000008aff4f7230 */ /* 0x100fe40000004100 */
[C---:B------:R-:W-:Y:S01]  /*93e0*/  FMUL R14, R70.reuse, R14 ;  /* 0x0000000e460e7220 */ /* 0x040fe20000400000 */
[----:B------:R-:W-:Y:S02]  /*93f0*/  HADD2.F32 R82, -RZ, R138.H1_H1 ;  /* 0x3000008aff527230 */ /* 0x000fe40000004100 */
[C---:B------:R-:W-:Y:S01]  /*9400*/  FFMA R11, R73.reuse, R78, R11 ;  /* 0x0000004e490b7223 */ /* 0x040fe2000000000b */
[C---:B------:R-:W-:Y:S01]  /*9410*/  FFMA R12, R73.reuse, R77, R12 ;  /* 0x0000004d490c7223 */ /* 0x040fe2000000000c */
[C---:B------:R-:W-:Y:S01]  /*9420*/  FFMA R13, R73.reuse, R80, R13 ;  /* 0x00000050490d7223 */ /* 0x040fe2000000000d */
[----:B------:R-:W-:Y:S01]  /*9430*/  FFMA R14, R73, R79, R14 ;  /* 0x0000004f490e7223 */ /* 0x000fe2000000000e */
[----:B------:R-:W-:Y:S01]  /*9440*/  HADD2.F32 R75, -RZ, R130.H1_H1 ;  /* 0x30000082ff4b7230 */ /* 0x000fe20000004100 */
[----:B------:R-:W-:Y:S01]  /*9450*/  F2FP.SATFINITE.E4M3.F32.PACK_AB_MERGE_C R78, R11, R10, RZ ;  /* 0x0000000a0b4e723e */ /* 0x000fe200048070ff */
[C---:B------:R-:W-:Y:S01]  /*9460*/  FMUL R10, R70.reuse, R21 ;  /* 0x00000015460a7220 */ /* 0x040fe20000400000 */
[C---:B------:R-:W-:Y:S01]  /*9470*/  FMUL R21, R70.reuse, R28 ;  /* 0x0000001c46157220 */ /* 0x040fe20000400000 */
        /* <DEDUP_REMOVED lines=8> */
[C---:B------:R-:W-:Y:S01]  /*9500*/  FMUL R18, R70.reuse, R25 ;  /* 0x0000001946127220 */ /* 0x040fe20000400000 */
[----:B------:R-:W-:Y:S01]  /*9510*/  F2FP.SATFINITE.E4M3.F32.PACK_AB_MERGE_C R14, R15, R14, RZ ;  /* 0x0000000e0f0e723e */ /* 0x000fe200048070ff */
        /* <DEDUP_REMOVED lines=8> */
[C---:B------:R-:W-:Y:S01]  /*95a0*/  FFMA R11, R73.reuse, R88, R11 ;  /* 0x00000058490b7223 */ /* 0x040fe2000000000b */
[----:B------:R-:W-:Y:S01]  /*95b0*/  FMUL R22, R70, R29 ;  /* 0x0000001d46167220 */ /* 0x000fe20000400000 */
        /* <DEDUP_REMOVED lines=13> */
[----:B------:R-:W-:Y:S01]  /*9690*/  FMUL R20, R70, R27 ;  /* 0x0000001b46147220 */ /* 0x000fe20000400000 */
[--C-:B------:R-:W-:Y:S01]  /*96a0*/  HADD2.F32 R96, -RZ, R142.reuse.H0_H0 ;  /* 0x2000008eff607230 */ /* 0x100fe20000004100 */
[----:B------:R-:W-:Y:S01]  /*96b0*/  F2FP.SATFINITE.E4M3.F32.PACK_AB_MERGE_C R16, R10, R7, R16 ;  /* 0x000000070a10723e */ /* 0x000fe20004807010 */
[----:B------:R-:W-:Y:S02]  /*96c0*/  HADD2.F32 R97, -RZ, R142.H1_H1 ;  /* 0x3000008eff617230 */ /* 0x000fe40000004100 */
[C---:B------:R-:W-:Y:S01]  /*96d0*/  FFMA R20, R73.reuse, R93, R20 ;  /* 0x0000005d49147223 */ /* 0x040fe20000000014 */
[C---:B------:R-:W-:Y:S01]  /*96e0*/  FFMA R21, R73.reuse, R94, R21 ;  /* 0x0000005e49157223 */ /* 0x040fe20000000015 */
[C---:B------:R-:W-:Y:S01]  /*96f0*/  FFMA R22, R73.reuse, R95, R22 ;  /* 0x0000005f49167223 */ /* 0x040fe20000000016 */
[C---:B------:R-:W-:Y:S01]  /*9700*/  FMUL R23, R70.reuse, R30 ;  /* 0x0000001e46177220 */ /* 0x040fe20000400000 */
[----:B------:R-:W-:Y:S01]  /*9710*/  FMUL R30, R70, R37 ;  /* 0x00000025461e7220 */ /* 0x000fe20000400000 */
[----:B------:R-:W-:Y:S01]  /*9720*/  F2FP.SATFINITE.E4M3.F32.PACK_AB_MERGE_C R19, R20, R19, RZ ;  /* 0x000000131413723e */ /* 0x000fe200048070ff */
[C---:B------:R-:W-:Y:S01]  /*9730*/  FMUL R37, R70.reuse, R44 ;  /* 0x0000002c46257220 */ /* 0x040fe20000400000 */
[C---:B------:R-:W-:Y:S01]  /*9740*/  FFMA R23, R73.reuse, R96, R23 ;  /* 0x0000006049177223 */ /* 0x040fe20000000017 */
        /* <DEDUP_REMOVED lines=20> */
[----:B------:R-:W-:Y:S01]  /*9890*/  F2FP.F16.E4M3.UNPACK_B R147, R147.H1 ;  /* 0x00000093ff93723e */ /* 0x000fe200030006ff */
[----:B------:R-:W-:Y:S01]  /*98a0*/  FMUL R38, R70, R45 ;  /* 0x0000002d46267220 */ /* 0x000fe20000400000 */
[----:B------:R-:W-:Y:S01]  /*98b0*/  F2FP.SATFINITE.E4M3.F32.PACK_AB_MERGE_C R19, R28, R27, RZ ;  /* 0x0000001b1c13723e */ /* 0x000fe200048070ff */
[----:B------:R-:W-:Y:S01]  /*98c0*/  FFMA R31, R73, R104, R31 ;  /* 0x00000068491f7223 */ /* 0x000fe2000000001f */
[C---:B------:R-:W-:Y:S01]  /*98d0*/  FMUL R45, R70.reuse, R52 ;  /* 0x00000034462d7220 */ /* 0x040fe20000400000 */
[C---:B------:R-:W-:Y:S01]  /*98e0*/  FMUL R52, R70.reuse, R59 ;  /* 0x0000003b46347220 */ /* 0x040fe20000400000 */
[----:B------:R-:W-:Y:S01]  /*98f0*/  F2FP.F16.E4M3.UNPACK_B R148, R148.H1 ;  /* 0x00000094ff94723e */ /* 0x000fe200030006ff */
[C---:B------:R-:W-:Y:S01]  /*9900*/  FMUL R59, R70.reuse, R66 ;  /* 0x00000042463b7220 */ /* 0x040fe20000400000 */
[----:B------:R-:W-:Y:S01]  /*9910*/  F2FP.SATFINITE.E4M3.F32.PACK_AB_MERGE_C R66, R13, R12, R14 ;  /* 0x0000000c0d42723e */ /* 0x000fe2000480700e */
        /* <DEDUP_REMOVED lines=11> */
[C---:B------:R-:W-:Y:S01]  /*99d0*/  FFMA R35, R73.reuse, R108, R35 ;  /* 0x0000006c49237223 */ /* 0x040fe20000000023 */
[C---:B------:R-:W-:Y:S01]  /*99e0*/  FMUL R36, R70.reuse, R43 ;  /* 0x0000002b46247220 */ /* 0x040fe20000400000 */
[--C-:B------:R-:W-:Y:S02]  /*99f0*/  HADD2.F32 R112, -RZ, R146.reuse.H0_H0 ;  /* 0x20000092ff707230 */ /* 0x100fe40000004100 */
[C---:B------:R-:W-:Y:S01]  /*9a00*/  FMUL R39, R70.reuse, R46 ;  /* 0x0000002e46277220 */ /* 0x040fe20000400000 */
        /* <DEDUP_REMOVED lines=13> */
[C---:B------:R-:W-:Y:S01]  /*9ae0*/  FMUL R46, R70.reuse, R53 ;  /* 0x00000035462e7220 */ /* 0x040fe20000400000 */
[--C-:B------:R-:W-:Y:S02]  /*9af0*/  HADD2.F32 R120, -RZ, R148.reuse.H0_H0 ;  /* 0x20000094ff787230 */ /* 0x100fe40000004100 */
[C---:B------:R-:W-:Y:S01]  /*9b00*/  FMUL R50, R70.reuse, R57 ;  /* 0x0000003946327220 */ /* 0x040fe20000400000 */
[C---:B------:R-:W-:Y:S01]  /*9b10*/  FMUL R51, R70.reuse, R58 ;  /* 0x0000003a46337220 */ /* 0x040fe20000400000 */
[C---:B------:R-:W-:Y:S01]  /*9b20*/  FMUL R53, R70.reuse, R60 ;  /* 0x0000003c46357220 */ /* 0x040fe20000400000 */
[C---:B------:R-:W-:Y:S01]  /*9b30*/  FFMA R43, R73.reuse, R116, R43 ;  /* 0x00000074492b7223 */ /* 0x040fe2000000002b */
[----:B------:R-:W-:Y:S02]  /*9b40*/  HADD2.F32 R121, -RZ, R148.H1_H1 ;  /* 0x30000094ff797230 */ /* 0x000fe40000004100 */
[C---:B------:R-:W-:Y:S01]  /*9b50*/  FMUL R47, R70.reuse, R54 ;  /* 0x00000036462f7220 */ /* 0x040fe20000400000 */
[C---:B------:R-:W-:Y:S01]  /*9b60*/  FMUL R57, R70.reuse, R64 ;  /* 0x0000004046397220 */ /* 0x040fe20000400000 */
[C---:B------:R-:W-:Y:S01]  /*9b70*/  FMUL R58, R70.reuse, R65 ;  /* 0x00000041463a7220 */ /* 0x040fe20000400000 */
[C---:B------:R-:W-:Y:S01]  /*9b80*/  FMUL R60, R70.reuse, R67 ;  /* 0x00000043463c7220 */ /* 0x040fe20000400000 */
[----:B------:R-:W-:Y:S01]  /*9b90*/  FFMA R44, R73, R117, R44 ;  /* 0x00000075492c7223 */ /* 0x000fe2000000002c */
[C---:B------:R-:W-:Y:S01]  /*9ba0*/  FMUL R48, R70.reuse, R55 ;  /* 0x0000003746307220 */ /* 0x040fe20000400000 */
[----:B------:R-:W-:Y:S01]  /*9bb0*/  F2FP.SATFINITE.E4M3.F32.PACK_AB_MERGE_C R64, R5, R4, R76 ;  /* 0x000000040540723e */ /* 0x000fe2000480704c */
[----:B------:R-:W-:Y:S01]  /*9bc0*/  FFMA R45, R73, R118, R45 ;  /* 0x00000076492d7223 */ /* 0x000fe2000000002d */
[----:B------:R-:W-:Y:S01]  /*9bd0*/  F2FP.SATFINITE.E4M3.F32.PACK_AB_MERGE_C R65, R9, R8, R78 ;  /* 0x000000080941723e */ /* 0x000fe2000480704e */
[----:B------:R-:W-:Y:S01]  /*9be0*/  FMUL R49, R70, R56 ;  /* 0x0000003846317220 */ /* 0x000fe20000400000 */
[----:B------:R-:W-:Y:S01]  /*9bf0*/  F2FP.SATFINITE.E4M3.F32.PACK_AB_MERGE_C R67, R2, R0, R3 ;  /* 0x000000000243723e */ /* 0x000fe20004807003 */
[C---:B------:R-:W-:Y:S01]  /*9c00*/  FFMA R46, R73.reuse, R119, R46 ;  /* 0x00000077492e7223 */ /* 0x040fe2000000002e */
[----:B------:R-:W-:Y:S01]  /*9c10*/  F2FP.F16.E4M3.UNPACK_B R150, R150.H1 ;  /* 0x00000096ff96723e */ /* 0x000fe200030006ff */
[--C-:B------:R-:W-:Y:S02]  /*9c20*/  HADD2.F32 R124, -RZ, R149.reuse.H0_H0 ;  /* 0x20000095ff7c7230 */ /* 0x100fe40000004100 */
[C---:B------:R-:W-:Y:S01]  /*9c30*/  FFMA R47, R73.reuse, R120, R47 ;  /* 0x00000078492f7223 */ /* 0x040fe2000000002f */
[----:B------:R1:W-:Y:S01]  /*9c40*/  STS.128 [R163+UR49+0x6200], R64 ;  /* 0x00620040a3007988 */ /* 0x0003e20008000c31 */
[----:B------:R-:W-:Y:S02]  /*9c50*/  HADD2.F32 R125, -RZ, R149.H1_H1 ;  /* 0x30000095ff7d7230 */ /* 0x000fe40000004100 */
[C---:B------:R-:W-:Y:S01]  /*9c60*/  FFMA R48, R73.reuse, R121, R48 ;  /* 0x0000007949307223 */ /* 0x040fe20000000030 */
[C---:B------:R-:W-:Y:S01]  /*9c70*/  FFMA R49, R73.reuse, R122, R49 ;  /* 0x0000007a49317223 */ /* 0x040fe20000000031 */
[----:B------:R-:W-:Y:S01]  /*9c80*/  F2FP.F16.E4M3.UNPACK_B R151, R151.H1 ;  /* 0x00000097ff97723e */ /* 0x000fe200030006ff */
[C---:B------:R-:W-:Y:S01]  /*9c90*/  FFMA R50, R73.reuse, R123, R50 ;  /* 0x0000007b49327223 */ /* 0x040fe20000000032 */
[----:B------:R-:W-:Y:S01]  /*9ca0*/  FMUL R54, R70, R61 ;  /* 0x0000003d46367220 */ /* 0x000fe20000400000 */
[--C-:B------:R-:W-:Y:S01]  /*9cb0*/  HADD2.F32 R128, -RZ, R150.reuse.H0_H0 ;  /* 0x20000096ff807230 */ /* 0x100fe20000004100 */
[----:B------:R1:W-:Y:S01]  /*9cc0*/  STS.128 [R181+0x6010], R16 ;  /* 0x00601010b5007388 */ /* 0x0003e20000000c00 */
[----:B------:R-:W-:Y:S01]  /*9cd0*/  F2FP.SATFINITE.E4M3.F32.PACK_AB_MERGE_C R35, R36, R35, RZ ;  /* 0x000000232423723e */ /* 0x000fe200048070ff */
[C---:B------:R-:W-:Y:S01]  /*9ce0*/  FFMA R51, R73.reuse, R124, R51 ;  /* 0x0000007c49337223 */ /* 0x040fe20000000033 */
[----:B------:R-:W-:Y:S01]  /*9cf0*/  F2FP.SATFINITE.E4M3.F32.PACK_AB_MERGE_C R39, R40, R39, RZ ;  /* 0x000000272827723e */ /* 0x000fe200048070ff */
[----:B------:R-:W-:Y:S02]  /*9d00*/  HADD2.F32 R129, -RZ, R150.H1_H1 ;  /* 0x30000096ff817230 */ /* 0x000fe40000004100 */
[C---:B------:R-:W-:Y:S01]  /*9d10*/  FMUL R55, R70.reuse, R62 ;  /* 0x0000003e46377220 */ /* 0x040fe20000400000 */
[C---:B------:R-:W-:Y:S01]  /*9d20*/  FFMA R52, R73.reuse, R125, R52 ;  /* 0x0000007d49347223 */ /* 0x040fe20000000034 */
[----:B------:R-:W-:Y:S01]  /*9d30*/  FMUL R56, R70, R63 ;  /* 0x0000003f46387220 */ /* 0x000fe20000400000 */
[C---:B------:R-:W-:Y:S01]  /*9d40*/  FFMA R53, R73.reuse, R126, R53 ;  /* 0x0000007e49357223 */ /* 0x040fe20000000035 */
[C---:B------:R-:W-:Y:S01]  /*9d50*/  FFMA R54, R73.reuse, R127, R54 ;  /* 0x0000007f49367223 */ /* 0x040fe20000000036 */
[--C-:B------:R-:W-:Y:S02]  /*9d60*/  HADD2.F32 R74, -RZ, R151.reuse.H0_H0 ;  /* 0x20000097ff4a7230 */ /* 0x100fe40000004100 */
[C---:B------:R-:W-:Y:S01]  /*9d70*/  FFMA R55, R73.reuse, R128, R55 ;  /* 0x0000008049377223 */ /* 0x040fe20000000037 */
[----:B------:R-:W-:Y:S02]  /*9d80*/  HADD2.F32 R131, -RZ, R151.H1_H1 ;  /* 0x30000097ff837230 */ /* 0x000fe40000004100 */
[C---:B------:R-:W-:Y:S01]  /*9d90*/  FFMA R56, R73.reuse, R129, R56 ;  /* 0x0000008149387223 */ /* 0x040fe20000000038 */
[----:B------:R-:W-:Y:S01]  /*9da0*/  F2FP.SATFINITE.E4M3.F32.PACK_AB_MERGE_C R43, R44, R43, RZ ;  /* 0x0000002b2c2b723e */ /* 0x000fe200048070ff */
[C---:B------:R-:W-:Y:S01]  /*9db0*/  FFMA R57, R73.reuse, R72, R57 ;  /* 0x0000004849397223 */ /* 0x040fe20000000039 */
[C---:B------:R-:W-:Y:S01]  /*9dc0*/  FFMA R58, R73.reuse, R75, R58 ;  /* 0x0000004b493a7223 */ /* 0x040fe2000000003a */
[C---:B------:R-:W-:Y:S01]  /*9dd0*/  FFMA R59, R73.reuse, R74, R59 ;  /* 0x0000004a493b7223 */ /* 0x040fe2000000003b */
[----:B------:R-:W-:Y:S01]  /*9de0*/  F2FP.SATFINITE.E4M3.F32.PACK_AB_MERGE_C R33, R34, R33, R35 ;  /* 0x000000212221723e */ /* 0x000fe20004807023 */
[----:B------:R-:W-:Y:S01]  /*9df0*/  FFMA R60, R73, R131, R60 ;  /* 0x00000083493c7223 */ /* 0x000fe2000000003c */
[----:B------:R-:W-:Y:S02]  /*9e00*/  F2FP.SATFINITE.E4M3.F32.PACK_AB_MERGE_C R32, R30, R29, R32 ;  /* 0x0000001d1e20723e */ /* 0x000fe40004807020 */
        /* <DEDUP_REMOVED lines=11> */
[----:B------:R-:W-:Y:S03]  /*9ec0*/  IADD3 R68, PT, PT, R68, 0x1, RZ ;  /* 0x0000000144447810 */ /* 0x000fe60007ffe0ff */
        /* <DEDUP_REMOVED lines=10> */
[----:B------:R-:W-:Y:S02]  /*9f70*/  UIADD3 UR40, UPT, UPT, UR49, 0x6200, URZ ;  /* 0x0000620031287890 */ /* 0x000fe4000fffe0ff */
[----:B------:R-:W-:Y:S02]  /*9f80*/  UIADD3 UR41, UPT, UPT, UR50, 0x40, URZ ;  /* 0x0000004032297890 */ /* 0x000fe4000fffe0ff */
[----:B--2---:R-:W-:Y:S04]  /*9f90*/  UIADD3 UR4, UP0, UPT, UR6, 0x680, URZ ;  /* 0x0000068006047890 */ /* 0x004fe8000ff1e0ff */
[----:B------:R-:W-:Y:S09]  /*9fa0*/  UIADD3.X UR5, UPT, UPT, URZ, UR7, URZ, UP0, !UPT ;  /* 0x00000007ff057290 */ /* 0x000ff200087fe4ff */
[----:B------:R2:W-:Y:S01]  /*9fb0*/  UTMASTG.4D [UR40], [UR4] ;  /* 0x00000028040073b5 */ /* 0x0005e20008018000 */
[----:B------:R0:W-:Y:S01]  /*9fc0*/  UTMACMDFLUSH ;  /* 0x00000000000079b7 */ /* 0x0001e20000000000 */
[----:B--2---:R-:W-:Y:S04]  /*9fd0*/  DEPBAR.LE SB0, 0x1 ;  /* 0x000080400000791a */ /* 0x004fe80000000000 */
.L_x_128:
[----:B------:R-:W-:Y:S05]  /*9fe0*/  BSYNC.RECONVERGENT B0 ;  /* 0x0000000000007941 */ /* 0x000fea0003800200 */
.L_x_127:
[----:B------:R-:W-:Y:S01]  /*9ff0*/  R2UR UR5, R171 ;  /* 0x00000000ab0572ca */ /* 0x000fe200000e0000 */
[----:B------:R-:W-:Y:S01]  /*a000*/  BAR.SYNC.DEFER_BLOCKING 0x1, 0x80 ;  /* 0x0042000000007b1d */ /* 0x000fe20000010000 */
[----:B------:R-:W-:Y:S01]  /*a010*/  R2UR UR4, R172 ;  /* 0x00000000ac0472ca */ /* 0x000fe200000e0000 */
[----:B------:R-:W-:Y:S01]  /*a020*/  UISETP.NE.AND UP0, UPT, UR53, URZ, UPT ;  /* 0x000000ff3500728c */ /* 0x000fe2000bf05270 */
[C---:B------:R-:W-:Y:S02]  /*a030*/  ISETP.NE.AND P0, PT, R68.reuse, 0x2, PT ;  /* 0x000000024400780c */ /* 0x040fe40003f05270 */
[----:B------:R-:W-:Y:S02]  /*a040*/  LOP3.LUT R161, R161, 0x1, RZ, 0x3c, !PT ;  /* 0x00000001a1a17812 */ /* 0x000fe400078e3cff */
[----:B------:R-:W-:Y:S02]  /*a050*/  SEL R3, RZ, 0x1, P0 ;  /* 0x00000001ff037807 */ /* 0x000fe40000000000 */
[----:B------:R-:W-:Y:S02]  /*a060*/  SEL R68, R68, RZ, P0 ;  /* 0x000000ff44447207 */ /* 0x000fe40000000000 */
[----:B------:R-:W-:Y:S01]  /*a070*/  LOP3.LUT R162, R162, R3, RZ, 0x3c, !PT ;  /* 0x00000003a2a27212 */ /* 0x000fe200078e3cff */
[----:B------:R-:W-:Y:S02]  /*a080*/  UIADD3 UR26, UPT, UPT, UR36, UR5, URZ ;  /* 0x00000005241a7290 */ /* 0x000fe4000fffe0ff */
[----:B------:R-:W-:Y:S01]  /*a090*/  UIADD3 UR29, UPT, UPT, UR37, UR4, URZ ;  /* 0x00000004251d7290 */ /* 0x000fe2000fffe0ff */
[----:B------:R-:W-:Y:S01]  /*a0a0*/  UMOV UR51, UR62 ;  /* 0x0000003e00337c82 */ /* 0x000fe20008000000 */
[----:B------:R-:W-:Y:S10]  /*a0b0*/  BRA.U UP0, `(.L_x_129) ;  /* 0xffffffc100707547 */ /* 0x000ff4000b83ffff */
[----:B------:R-:W-:Y:S05]  /*a0c0*/  EXIT ;  /* 0x000000000000794d */ /* 0x000fea0003800000 */
.L_x_25:
[----:B------:R-:W-:Y:S07]  /*a0d0*/  MOV R0, UR11 ;  /* 0x0000000b00007c02 */ /* 0x000fee0008000f00 */
.L_x_130:
[----:B--2---:R2:W3:Y:S02]  /*a0e0*/  SYNCS.PHASECHK.TRANS64.TRYWAIT P0, [R0+URZ+0x80], R5 ;  /* 0x00008005000075a7 */ /* 0x0044e400080011ff */
[----:B---3--:R-:W-:Y:S05]  /*a0f0*/  @!P0 NANOSLEEP.SYNCS 0x989680 ;  /* 0x009896800000895d */ /* 0x008fea0003900000 */
[----:B------:R-:W3:Y:S02]  /*a100*/  @!P0 SYNCS.PHASECHK.TRANS64 P0, [R0+URZ+0x80], R5 ;  /* 0x00008005000085a7 */ /* 0x000ee400080010ff */
[----:B---3--:R-:W-:Y:S05]  /*a110*/  @!P0 BRA `(.L_x_130) ;  /* 0xfffffffc00f08947 */ /* 0x008fea000383ffff */
[----:B------:R-:W-:Y:S05]  /*a120*/  BRA `(.L_x_24) ;  /* 0xffffff7c00887947 */ /* 0x000fea000383ffff */
.L_x_32:
[----:B------:R-:W-:Y:S07]  /*a130*/  MOV R0, UR21 ;  /* 0x0000001500007c02 */ /* 0x000fee0008000f00 */
.L_x_131:
[----:B--2---:R2:W3:Y:S02]  /*a140*/  SYNCS.PHASECHK.TRANS64.TRYWAIT P0, [R0+URZ+0x80], R5 ;  /* 0x00008005000075a7 */ /* 0x0044e400080011ff */
[----:B---3--:R-:W-:Y:S05]  /*a150*/  @!P0 NANOSLEEP.SYNCS 0x989680 ;  /* 0x009896800000895d */ /* 0x008fea0003900000 */
[----:B------:R-:W3:Y:S02]  /*a160*/  @!P0 SYNCS.PHASECHK.TRANS64 P0, [R0+URZ+0x80], R5 ;  /* 0x00008005000085a7 */ /* 0x000ee400080010ff */
[----:B---3--:R-:W-:Y:S05]  /*a170*/  @!P0 BRA `(.L_x_131) ;  /* 0xfffffffc00f08947 */ /* 0x008fea000383ffff */
[----:B------:R-:W-:Y:S05]  /*a180*/  BRA `(.L_x_31) ;  /* 0xffffff8000b47947 */ /* 0x000fea000383ffff */
.L_x_37:
[----:B------:R-:W-:-:S07]  /*a190*/  MOV R0, UR24 ;  /* 0x0000001800007c02 */ /* 0x000fce0008000f00 */
.L_x_132:
[----:B--2---:R2:W3:Y:S02]  /*a1a0*/  SYNCS.PHASECHK.TRANS64.TRYWAIT P0, [R0+URZ+0x130], R3 ;  /* 0x00013003000075a7 */ /* 0x0044e400080011ff */
[----:B---3--:R-:W-:Y:S05]  /*a1b0*/  @!P0 NANOSLEEP.SYNCS 0x989680 ;  /* 0x009896800000895d */ /* 0x008fea0003900000 */
[----:B------:R-:W3:Y:S02]  /*a1c0*/  @!P0 SYNCS.PHASECHK.TRANS64 P0, [R0+URZ+0x130], R3 ;  /* 0x00013003000085a7 */ /* 0x000ee400080010ff */
[----:B---3--:R-:W-:Y:S05]  /*a1d0*/  @!P0 BRA `(.L_x_132) ;  /* 0xfffffffc00f08947 */ /* 0x008fea000383ffff */
[----:B------:R-:W-:Y:S05]  /*a1e0*/  BRA `(.L_x_133) ;  /* 0xffffff8400807947 */ /* 0x000fea000383ffff */
.L_x_41:
[----:B------:R-:W-:-:S07]  /*a1f0*/  MOV R0, UR4 ;  /* 0x0000000400007c02 */ /* 0x000fce0008000f00 */
.L_x_134:
[----:B--2---:R2:W3:Y:S02]  /*a200*/  SYNCS.PHASECHK.TRANS64.TRYWAIT P0, [R0+URZ], R3 ;  /* 0x00000003000075a7 */ /* 0x0044e400080011ff */
[----:B---3--:R-:W-:Y:S05]  /*a210*/  @!P0 NANOSLEEP.SYNCS 0x989680 ;  /* 0x009896800000895d */ /* 0x008fea0003900000 */
[----:B------:R-:W3:Y:S02]  /*a220*/  @!P0 SYNCS.PHASECHK.TRANS64 P0, [R0+URZ], R3 ;  /* 0x00000003000085a7 */ /* 0x000ee400080010ff */
[----:B---3--:R-:W-:Y:S05]  /*a230*/  @!P0 BRA `(.L_x_134) ;  /* 0xfffffffc00f08947 */ /* 0x008fea000383ffff */
[----:B------:R-:W-:Y:S05]  /*a240*/  BRA `(.L_x_135) ;  /* 0xffffff8c00147947 */ /* 0x000fea000383ffff */
.L_x_42:
[----:B------:R-:W-:-:S07]  /*a250*/  MOV R0, UR5 ;  /* 0x0000000500007c02 */ /* 0x000fce0008000f00 */
.L_x_136:
[----:B--2---:R2:W3:Y:S02]  /*a260*/  SYNCS.PHASECHK.TRANS64.TRYWAIT P0, [R0+URZ], R3 ;  /* 0x00000003000075a7 */ /* 0x0044e400080011ff */
[----:B---3--:R-:W-:Y:S05]  /*a270*/  @!P0 NANOSLEEP.SYNCS 0x989680 ;  /* 0x009896800000895d */ /* 0x008fea0003900000 */
[----:B------:R-:W3:Y:S02]  /*a280*/  @!P0 SYNCS.PHASECHK.TRANS64 P0, [R0+URZ], R3 ;  /* 0x00000003000085a7 */ /* 0x000ee400080010ff */
[----:B---3--:R-:W-:Y:S05]  /*a290*/  @!P0 BRA `(.L_x_136) ;  /* 0xfffffffc00f08947 */ /* 0x008fea000383ffff */
[----:B------:R-:W-:Y:S05]  /*a2a0*/  BRA `(.L_x_137) ;  /* 0xffffff8c00247947 */ /* 0x000fea000383ffff */
.L_x_43:
[----:B------:R-:W-:-:S07]  /*a2b0*/  MOV R0, UR5 ;  /* 0x0000000500007c02 */ /* 0x000fce0008000f00 */
.L_x_138:
[----:B--2---:R2:W3:Y:S02]  /*a2c0*/  SYNCS.PHASECHK.TRANS64.TRYWAIT P0, [R0+URZ], R3 ;  /* 0x00000003000075a7 */ /* 0x0044e400080011ff */
[----:B---3--:R-:W-:Y:S05]  /*a2d0*/  @!P0 NANOSLEEP.SYNCS 0x989680 ;  /* 0x009896800000895d */ /* 0x008fea0003900000 */
[----:B------:R-:W3:Y:S02]  /*a2e0*/  @!P0 SYNCS.PHASECHK.TRANS64 P0, [R0+URZ], R3 ;  /* 0x00000003000085a7 */ /* 0x000ee400080010ff */
[----:B---3--:R-:W-:Y:S05]  /*a2f0*/  @!P0 BRA `(.L_x_138) ;  /* 0xfffffffc00f08947 */ /* 0x008fea000383ffff */
[----:B------:R-:W-:Y:S05]  /*a300*/  BRA `(.L_x_139) ;  /* 0xffffff8c00347947 */ /* 0x000fea000383ffff */
.L_x_44:
[----:B------:R-:W-:-:S07]  /*a310*/  MOV R0, UR5 ;  /* 0x0000000500007c02 */ /* 0x000fce0008000f00 */
.L_x_140:
[----:B--2---:R2:W3:Y:S02]  /*a320*/  SYNCS.PHASECHK.TRANS64.TRYWAIT P0, [R0+URZ], R3 ;  /* 0x00000003000075a7 */ /* 0x0044e400080011ff */
[----:B---3--:R-:W-:Y:S05]  /*a330*/  @!P0 NANOSLEEP.SYNCS 0x989680 ;  /* 0x009896800000895d */ /* 0x008fea0003900000 */
[----:B------:R-:W3:Y:S02]  /*a340*/  @!P0 SYNCS.PHASECHK.TRANS64 P0, [R0+URZ], R3 ;  /* 0x00000003000085a7 */ /* 0x000ee400080010ff */
[----:B---3--:R-:W-:Y:S05]  /*a350*/  @!P0 BRA `(.L_x_140) ;  /* 0xfffffffc00f08947 */ /* 0x008fea000383ffff */
[----:B------:R-:W-:Y:S05]  /*a360*/  BRA `(.L_x_141) ;  /* 0xffffff8c00447947 */ /* 0x000fea000383ffff */
.L_x_45:
[----:B------:R-:W-:-:S07]  /*a370*/  MOV R0, UR5 ;  /* 0x0000000500007c02 */ /* 0x000fce0008000f00 */
.L_x_142:
[----:B--2---:R2:W3:Y:S02]  /*a380*/  SYNCS.PHASECHK.TRANS64.TRYWAIT P0, [R0+URZ], R3 ;  /* 0x00000003000075a7 */ /* 0x0044e400080011ff */
[----:B---3--:R-:W-:Y:S05]  /*a390*/  @!P0 NANOSLEEP.SYNCS 0x989680 ;  /* 0x009896800000895d */ /* 0x008fea0003900000 */
[----:B------:R-:W3:Y:S02]  /*a3a0*/  @!P0 SYNCS.PHASECHK.TRANS64 P0, [R0+URZ], R3 ;  /* 0x00000003000085a7 */ /* 0x000ee400080010ff */
[----:B---3--:R-:W-:Y:S05]  /*a3b0*/  @!P0 BRA `(.L_x_142) ;  /* 0xfffffffc00f08947 */ /* 0x008fea000383ffff */
[----:B------:R-:W-:Y:S05]  /*a3c0*/  BRA `(.L_x_143) ;  /* 0xffffff8c00547947 */ /* 0x000fea000383ffff */
.L_x_46:
[----:B------:R-:W-:-:S07]  /*a3d0*/  MOV R0, UR5 ;  /* 0x0000000500007c02 */ /* 0x000fce0008000f00 */
.L_x_144:
[----:B--2---:R2:W3:Y:S02]  /*a3e0*/  SYNCS.PHASECHK.TRANS64.TRYWAIT P0, [R0+URZ], R3 ;  /* 0x00000003000075a7 */ /* 0x0044e400080011ff */
[----:B---3--:R-:W-:Y:S05]  /*a3f0*/  @!P0 NANOSLEEP.SYNCS 0x989680 ;  /* 0x009896800000895d */ /* 0x008fea0003900000 */
[----:B------:R-:W3:Y:S02]  /*a400*/  @!P0 SYNCS.PHASECHK.TRANS64 P0, [R0+URZ], R3 ;  /* 0x00000003000085a7 */ /* 0x000ee400080010ff */
[----:B---3--:R-:W-:Y:S05]  /*a410*/  @!P0 BRA `(.L_x_144) ;  /* 0xfffffffc00f08947 */ /* 0x008fea000383ffff */
[----:B------:R-:W-:Y:S05]  /*a420*/  BRA `(.L_x_145) ;  /* 0xffffff8c00647947 */ /* 0x000fea000383ffff */
.L_x_47:
[----:B------:R-:W-:-:S07]  /*a430*/  MOV R0, UR5 ;  /* 0x0000000500007c02 */ /* 0x000fce0008000f00 */
.L_x_146:
[----:B--2---:R2:W3:Y:S02]  /*a440*/  SYNCS.PHASECHK.TRANS64.TRYWAIT P0, [R0+URZ], R3 ;  /* 0x00000003000075a7 */ /* 0x0044e400080011ff */
[----:B---3--:R-:W-:Y:S05]  /*a450*/  @!P0 NANOSLEEP.SYNCS 0x989680 ;  /* 0x009896800000895d */ /* 0x008fea0003900000 */
[----:B------:R-:W3:Y:S02]  /*a460*/  @!P0 SYNCS.PHASECHK.TRANS64 P0, [R0+URZ], R3 ;  /* 0x00000003000085a7 */ /* 0x000ee400080010ff */
[----:B---3--:R-:W-:Y:S05]  /*a470*/  @!P0 BRA `(.L_x_146) ;  /* 0xfffffffc00f08947 */ /* 0x008fea000383ffff */
[----:B------:R-:W-:Y:S05]  /*a480*/  BRA `(.L_x_147) ;  /* 0xffffff8c00747947 */ /* 0x000fea000383ffff */
.L_x_48:
[----:B------:R-:W-:-:S07]  /*a490*/  MOV R0, UR5 ;  /* 0x0000000500007c02 */ /* 0x000fce0008000f00 */
.L_x_148:
[----:B--2---:R2:W3:Y:S02]  /*a4a0*/  SYNCS.PHASECHK.TRANS64.TRYWAIT P0, [R0+URZ], R3 ;  /* 0x00000003000075a7 */ /* 0x0044e400080011ff */
[----:B---3--:R-:W-:Y:S05]  /*a4b0*/  @!P0 NANOSLEEP.SYNCS 0x989680 ;  /* 0x009896800000895d */ /* 0x008fea0003900000 */
[----:B------:R-:W3:Y:S02]  /*a4c0*/  @!P0 SYNCS.PHASECHK.TRANS64 P0, [R0+URZ], R3 ;  /* 0x00000003000085a7 */ /* 0x000ee400080010ff */
[----:B---3--:R-:W-:Y:S05]  /*a4d0*/  @!P0 BRA `(.L_x_148) ;  /* 0xfffffffc00f08947 */ /* 0x008fea000383ffff */
[----:B------:R-:W-:Y:S05]  /*a4e0*/  BRA `(.L_x_149) ;  /* 0xffffff8c00847947 */ /* 0x000fea000383ffff */
.L_x_49:
[----:B------:R-:W-:-:S07]  /*a4f0*/  MOV R0, UR5 ;  /* 0x0000000500007c02 */ /* 0x000fce0008000f00 */
.L_x_150:
[----:B--2---:R2:W3:Y:S02]  /*a500*/  SYNCS.PHASECHK.TRANS64.TRYWAIT P0, [R0+URZ], R3 ;  /* 0x00000003000075a7 */ /* 0x0044e400080011ff */
[----:B---3--:R-:W-:Y:S05]  /*a510*/  @!P0 NANOSLEEP.SYNCS 0x989680 ;  /* 0x009896800000895d */ /* 0x008fea0003900000 */
[----:B------:R-:W3:Y:S02]  /*a520*/  @!P0 SYNCS.PHASECHK.TRANS64 P0, [R0+URZ], R3 ;  /* 0x00000003000085a7 */ /* 0x000ee400080010ff */
[----:B---3--:R-:W-:Y:S05]  /*a530*/  @!P0 BRA `(.L_x_150) ;  /* 0xfffffffc00f08947 */ /* 0x008fea000383ffff */
[----:B------:R-:W-:Y:S05]  /*a540*/  BRA `(.L_x_151) ;  /* 0xffffff8c00947947 */ /* 0x000fea000383ffff */
.L_x_50:
[----:B------:R-:W-:-:S07]  /*a550*/  MOV R0, UR5 ;  /* 0x0000000500007c02 */ /* 0x000fce0008000f00 */
.L_x_152:
[----:B--2---:R2:W3:Y:S02]  /*a560*/  SYNCS.PHASECHK.TRANS64.TRYWAIT P0, [R0+URZ], R3 ;  /* 0x00000003000075a7 */ /* 0x0044e400080011ff */
[----:B---3--:R-:W-:Y:S05]  /*a570*/  @!P0 NANOSLEEP.SYNCS 0x989680 ;  /* 0x009896800000895d */ /* 0x008fea0003900000 */
[----:B------:R-:W3:Y:S02]  /*a580*/  @!P0 SYNCS.PHASECHK.TRANS64 P0, [R0+URZ], R3 ;  /* 0x00000003000085a7 */ /* 0x000ee400080010ff */
[----:B---3--:R-:W-:Y:S05]  /*a590*/  @!P0 BRA `(.L_x_152) ;  /* 0xfffffffc00f08947 */ /* 0x008fea000383ffff */
[----:B------:R-:W-:Y:S05]  /*a5a0*/  BRA `(.L_x_153) ;  /* 0xffffff8c00a47947 */ /* 0x000fea000383ffff */
.L_x_51:
[----:B------:R-:W-:-:S07]  /*a5b0*/  MOV R0, UR5 ;  /* 0x0000000500007c02 */ /* 0x000fce0008000f00 */
.L_x_154:
[----:B--2---:R2:W3:Y:S02]  /*a5c0*/  SYNCS.PHASECHK.TRANS64.TRYWAIT P0, [R0+URZ], R3 ;  /* 0x00000003000075a7 */ /* 0x0044e400080011ff */
[----:B---3--:R-:W-:Y:S05]  /*a5d0*/  @!P0 NANOSLEEP.SYNCS 0x989680 ;  /* 0x009896800000895d */ /* 0x008fea0003900000 */
[----:B------:R-:W3:Y:S02]  /*a5e0*/  @!P0 SYNCS.PHASECHK.TRANS64 P0, [R0+URZ], R3 ;  /* 0x00000003000085a7 */ /* 0x000ee400080010ff */
[----:B---3--:R-:W-:Y:S05]  /*a5f0*/  @!P0 BRA `(.L_x_154) ;  /* 0xfffffffc00f08947 */ /* 0x008fea000383ffff */
[----:B------:R-:W-:Y:S05]  /*a600*/  BRA `(.L_x_155) ;  /* 0xffffff8c00b47947 */ /* 0x000fea000383ffff */
.L_x_52:
[----:B------:R-:W-:-:S07]  /*a610*/  MOV R0, UR5 ;  /* 0x0000000500007c02 */ /* 0x000fce0008000f00 */
.L_x_156:
[----:B--2---:R2:W3:Y:S02]  /*a620*/  SYNCS.PHASECHK.TRANS64.TRYWAIT P0, [R0+URZ], R3 ;  /* 0x00000003000075a7 */ /* 0x0044e400080011ff */
[----:B---3--:R-:W-:Y:S05]  /*a630*/  @!P0 NANOSLEEP.SYNCS 0x989680 ;  /* 0x009896800000895d */ /* 0x008fea0003900000 */
[----:B------:R-:W3:Y:S02]  /*a640*/  @!P0 SYNCS.PHASECHK.TRANS64 P0, [R0+URZ], R3 ;  /* 0x00000003000085a7 */ /* 0x000ee400080010ff */
[----:B---3--:R-:W-:Y:S05]  /*a650*/  @!P0 BRA `(.L_x_156) ;  /* 0xfffffffc00f08947 */ /* 0x008fea000383ffff */
[----:B------:R-:W-:Y:S05]  /*a660*/  BRA `(.L_x_157) ;  /* 0xffffff8c00c47947 */ /* 0x000fea000383ffff */
.L_x_53:
[----:B------:R-:W-:-:S07]  /*a670*/  MOV R0, UR5 ;  /* 0x0000000500007c02 */ /* 0x000fce0008000f00 */
.L_x_158:
[----:B--2---:R2:W3:Y:S02]  /*a680*/  SYNCS.PHASECHK.TRANS64.TRYWAIT P0, [R0+URZ], R3 ;  /* 0x00000003000075a7 */ /* 0x0044e400080011ff */
[----:B---3--:R-:W-:Y:S05]  /*a690*/  @!P0 NANOSLEEP.SYNCS 0x989680 ;  /* 0x009896800000895d */ /* 0x008fea0003900000 */
[----:B------:R-:W3:Y:S02]  /*a6a0*/  @!P0 SYNCS.PHASECHK.TRANS64 P0, [R0+URZ], R3 ;  /* 0x00000003000085a7 */ /* 0x000ee400080010ff */
[----:B---3--:R-:W-:Y:S05]  /*a6b0*/  @!P0 BRA `(.L_x_158) ;  /* 0xfffffffc00f08947 */ /* 0x008fea000383ffff */
[----:B------:R-:W-:Y:S05]  /*a6c0*/  BRA `(.L_x_159) ;  /* 0xffffff8c00d47947 */ /* 0x000fea000383ffff */
.L_x_54:
[----:B------:R-:W-:-:S07]  /*a6d0*/  MOV R0, UR5 ;  /* 0x0000000500007c02 */ /* 0x000fce0008000f00 */
.L_x_160:
[----:B--2---:R2:W3:Y:S02]  /*a6e0*/  SYNCS.PHASECHK.TRANS64.TRYWAIT P0, [R0+URZ], R3 ;  /* 0x00000003000075a7 */ /* 0x0044e400080011ff */
[----:B---3--:R-:W-:Y:S05]  /*a6f0*/  @!P0 NANOSLEEP.SYNCS 0x989680 ;  /* 0x009896800000895d */ /* 0x008fea0003900000 */
[----:B------:R-:W3:Y:S02]  /*a700*/  @!P0 SYNCS.PHASECHK.TRANS64 P0, [R0+URZ], R3 ;  /* 0x00000003000085a7 */ /* 0x000ee400080010ff */
[----:B---3--:R-:W-:Y:S05]  /*a710*/  @!P0 BRA `(.L_x_160) ;  /* 0xfffffffc00f08947 */ /* 0x008fea000383ffff */
[----:B------:R-:W-:Y:S05]  /*a720*/  BRA `(.L_x_161) ;  /* 0xffffff8c00e47947 */ /* 0x000fea000383ffff */
.L_x_55:
[----:B------:R-:W-:-:S07]  /*a730*/  MOV R0, UR5 ;  /* 0x0000000500007c02 */ /* 0x000fce0008000f00 */
.L_x_162:
[----:B--2---:R2:W3:Y:S02]  /*a740*/  SYNCS.PHASECHK.TRANS64.TRYWAIT P0, [R0+URZ], R3 ;  /* 0x00000003000075a7 */ /* 0x0044e400080011ff */
[----:B---3--:R-:W-:Y:S05]  /*a750*/  @!P0 NANOSLEEP.SYNCS 0x989680 ;  /* 0x009896800000895d */ /* 0x008fea0003900000 */
[----:B------:R-:W3:Y:S02]  /*a760*/  @!P0 SYNCS.PHASECHK.TRANS64 P0, [R0+URZ], R3 ;  /* 0x00000003000085a7 */ /* 0x000ee400080010ff */
[----:B---3--:R-:W-:Y:S05]  /*a770*/  @!P0 BRA `(.L_x_162) ;  /* 0xfffffffc00f08947 */ /* 0x008fea000383ffff */
[----:B------:R-:W-:Y:S05]  /*a780*/  BRA `(.L_x_163) ;  /* 0xffffff8c00f47947 */ /* 0x000fea000383ffff */
.L_x_58:
[----:B------:R-:W-:-:S07]  /*a790*/  MOV R4, UR4 ;  /* 0x0000000400047c02 */ /* 0x000fce0008000f00 */
.L_x_164:
[----:B--2---:R2:W3:Y:S02]  /*a7a0*/  SYNCS.PHASECHK.TRANS64.TRYWAIT P1, [R4+URZ+0x138], R7 ;  /* 0x00013807040075a7 */ /* 0x0044e400080211ff */
[----:B---3--:R-:W-:Y:S05]  /*a7b0*/  @!P1 NANOSLEEP.SYNCS 0x989680 ;  /* 0x009896800000995d */ /* 0x008fea0003900000 */
[----:B------:R-:W3:Y:S02]  /*a7c0*/  @!P1 SYNCS.PHASECHK.TRANS64 P1, [R4+URZ+0x138], R7 ;  /* 0x00013807040095a7 */ /* 0x000ee400080210ff */
[----:B---3--:R-:W-:Y:S05]  /*a7d0*/  @!P1 BRA `(.L_x_164) ;  /* 0xfffffffc00f09947 */ /* 0x008fea000383ffff */
[----:B------:R-:W-:Y:S05]  /*a7e0*/  BRA `(.L_x_165) ;  /* 0xffffff90005c7947 */ /* 0x000fea000383ffff */
.L_x_59:
[----:B--2---:R-:W-:-:S07]  /*a7f0*/  MOV R4, UR4 ;  /* 0x0000000400047c02 */ /* 0x004fce0008000f00 */
.L_x_166:
[----:B--2---:R2:W3:Y:S02]  /*a800*/  SYNCS.PHASECHK.TRANS64.TRYWAIT P1, [R4+URZ+0x130], R5 ;  /* 0x00013005040075a7 */ /* 0x0044e400080211ff */
[----:B---3--:R-:W-:Y:S05]  /*a810*/  @!P1 NANOSLEEP.SYNCS 0x989680 ;  /* 0x009896800000995d */ /* 0x008fea0003900000 */
[----:B------:R-:W3:Y:S02]  /*a820*/  @!P1 SYNCS.PHASECHK.TRANS64 P1, [R4+URZ+0x130], R5 ;  /* 0x00013005040095a7 */ /* 0x000ee400080210ff */
[----:B---3--:R-:W-:Y:S05]  /*a830*/  @!P1 BRA `(.L_x_166) ;  /* 0xfffffffc00f09947 */ /* 0x008fea000383ffff */
[----:B------:R-:W-:Y:S05]  /*a840*/  BRA `(.L_x_167) ;  /* 0xffffff9000647947 */ /* 0x000fea000383ffff */
.L_x_69:
[----:B--2---:R-:W-:-:S04]  /*a850*/  MOV R5, UR5 ;  /* 0x0000000500057c02 */ /* 0x004fc80008000f00 */
[----:B------:R2:W3:Y:S03]  /*a860*/  SYNCS.PHASECHK.TRANS64.TRYWAIT P0, [R5+URZ+0x8], R6 ;  /* 0x00000806050075a7 */ /* 0x0004e600080011ff */
[----:B---3--:R-:W-:Y:S05]  /*a870*/  @!P0 NANOSLEEP.SYNCS 0x989680 ;  /* 0x009896800000895d */ /* 0x008fea0003900000 */
[----:B------:R-:W3:Y:S02]  /*a880*/  @!P0 SYNCS.PHASECHK.TRANS64 P0, [R5+URZ+0x8], R6 ;  /* 0x00000806050085a7 */ /* 0x000ee400080010ff */
[----:B---3--:R-:W-:Y:S05]  /*a890*/  @!P0 BRA `(.L_x_69) ;  /* 0xfffffffc00ec8947 */ /* 0x008fea000383ffff */
[----:B------:R-:W-:Y:S05]  /*a8a0*/  BRA `(.L_x_68) ;  /* 0xffffff94002c7947 */ /* 0x000fea000383ffff */
.L_x_71:
[----:B------:R-:W-:Y:S01]  /*a8b0*/  BSSY B0, `(.L_x_168) ;  /* 0x0000006000007945 */ /* 0x000fe20003800000 */
[----:B------:R-:W-:-:S07]  /*a8c0*/  MOV R15, 0xffffffff ;  /* 0xffffffff000f7802 */ /* 0x000fce0000000f00 */
[----:B-12--5:R-:W-:Y:S05]  /*a8d0*/  WARPSYNC.COLLECTIVE R15, `(.L_x_169) ;  /* 0x000000000f0c7348 */ /* 0x026fea0003c00000 */
[----:B------:R-:W-:Y:S02]  /*a8e0*/  ELECT P6, UR79, PT ;  /* 0x00000000004f782f */ /* 0x000fe400038c0000 */
[----:B------:R-:W-:Y:S01]  /*a8f0*/  MOV R14, UR79 ;  /* 0x0000004f000e7c02 */ /* 0x000fe20008000f00 */
[----:B-12--5:R-:W-:Y:S10]  /*a900*/  ENDCOLLECTIVE ;  /* 0x000000000000791b */ /* 0x026ff40003800000 */
.L_x_169:
[----:B------:R-:W-:Y:S05]  /*a910*/  BSYNC B0 ;  /* 0x0000000000007941 */ /* 0x000fea0003800000 */
.L_x_168:
[----:B------:R-:W-:Y:S01]  /*a920*/  PLOP3.LUT P0, PT, P6, PT, PT, 0x80, 0x8 ;  /* 0x000000000008781c */ /* 0x000fe2000370f070 */
[----:B------:R-:W-:-:S12]  /*a930*/  BRA `(.L_x_170) ;  /* 0xffffff9400587947 */ /* 0x000fd8000383ffff */
.L_x_73:
[----:B--2---:R-:W-:-:S04]  /*a940*/  MOV R3, UR5 ;  /* 0x0000000500037c02 */ /* 0x004fc80008000f00 */
[----:B------:R2:W3:Y:S03]  /*a950*/  SYNCS.PHASECHK.TRANS64.TRYWAIT P0, [R3+URZ+0x8], R4 ;  /* 0x00000804030075a7 */ /* 0x0004e600080011ff */
[----:B---3--:R-:W-:Y:S05]  /*a960*/  @!P0 NANOSLEEP.SYNCS 0x989680 ;  /* 0x009896800000895d */ /* 0x008fea0003900000 */
[----:B------:R-:W3:Y:S02]  /*a970*/  @!P0 SYNCS.PHASECHK.TRANS64 P0, [R3+URZ+0x8], R4 ;  /* 0x00000804030085a7 */ /* 0x000ee400080010ff */
[----:B---3--:R-:W-:Y:S05]  /*a980*/  @!P0 BRA `(.L_x_73) ;  /* 0xfffffffc00ec8947 */ /* 0x008fea000383ffff */
[----:B------:R-:W-:Y:S05]  /*a990*/  BRA `(.L_x_72) ;  /* 0xffffff94005c7947 */ /* 0x000fea000383ffff */
.L_x_74:
[----:B------:R-:W-:-:S07]  /*a9a0*/  MOV R4, UR18 ;  /* 0x0000001200047c02 */ /* 0x000fce0008000f00 */
.L_x_171:
[----:B-1----:R1:W2:Y:S02]  /*a9b0*/  SYNCS.PHASECHK.TRANS64.TRYWAIT P0, [R4+URZ+0x130], R5 ;  /* 0x00013005040075a7 */ /* 0x0022a400080011ff */
[----:B--2---:R-:W-:Y:S05]  /*a9c0*/  @!P0 NANOSLEEP.SYNCS 0x989680 ;  /* 0x009896800000895d */ /* 0x004fea0003900000 */
[----:B------:R-:W2:Y:S02]  /*a9d0*/  @!P0 SYNCS.PHASECHK.TRANS64 P0, [R4+URZ+0x130], R5 ;  /* 0x00013005040085a7 */ /* 0x000ea400080010ff */
[----:B--2---:R-:W-:Y:S05]  /*a9e0*/  @!P0 BRA `(.L_x_171) ;  /* 0xfffffffc00f08947 */ /* 0x004fea000383ffff */
[----:B------:R-:W-:Y:S05]  /*a9f0*/  BRA `(.L_x_172) ;  /* 0xffffff9800387947 */ /* 0x000fea000383ffff */
.L_x_76:
[----:B------:R-:W-:-:S07]  /*aa00*/  MOV R4, UR23 ;  /* 0x0000001700047c02 */ /* 0x000fce0008000f00 */
.L_x_173:
[----:B-1----:R1:W2:Y:S02]  /*aa10*/  SYNCS.PHASECHK.TRANS64.TRYWAIT P0, [R4+URZ+0x150], R5 ;  /* 0x00015005040075a7 */ /* 0x0022a400080011ff */
[----:B--2---:R-:W-:Y:S05]  /*aa20*/  @!P0 NANOSLEEP.SYNCS 0x989680 ;  /* 0x009896800000895d */ /* 0x004fea0003900000 */
[----:B------:R-:W2:Y:S02]  /*aa30*/  @!P0 SYNCS.PHASECHK.TRANS64 P0, [R4+URZ+0x150], R5 ;  /* 0x00015005040085a7 */ /* 0x000ea400080010ff */
[----:B--2---:R-:W-:Y:S05]  /*aa40*/  @!P0 BRA `(.L_x_173) ;  /* 0xfffffffc00f08947 */ /* 0x004fea000383ffff */
[----:B------:R-:W-:Y:S05]  /*aa50*/  BRA `(.L_x_75) ;  /* 0xffffff9800587947 */ /* 0x000fea000383ffff */
.L_x_80:
[----:B-1----:R-:W-:Y:S07]  /*aa60*/  MOV R4, UR10 ;  /* 0x0000000a00047c02 */ /* 0x002fee0008000f00 */
.L_x_174:
[----:B-1----:R1:W2:Y:S02]  /*aa70*/  SYNCS.PHASECHK.TRANS64.TRYWAIT P0, [R4+URZ], R7 ;  /* 0x00000007040075a7 */ /* 0x0022a400080011ff */
[----:B--2---:R-:W-:Y:S05]  /*aa80*/  @!P0 NANOSLEEP.SYNCS 0x989680 ;  /* 0x009896800000895d */ /* 0x004fea0003900000 */
[----:B------:R-:W2:Y:S02]  /*aa90*/  @!P0 SYNCS.PHASECHK.TRANS64 P0, [R4+URZ], R7 ;  /* 0x00000007040085a7 */ /* 0x000ea400080010ff */
[----:B--2---:R-:W-:Y:S05]  /*aaa0*/  @!P0 BRA `(.L_x_174) ;  /* 0xfffffffc00f08947 */ /* 0x004fea000383ffff */
[----:B------:R-:W-:Y:S05]  /*aab0*/  BRA `(.L_x_79) ;  /* 0xffffff9800907947 */ /* 0x000fea000383ffff */
.L_x_84:
[----:B--2---:R-:W-:-:S07]  /*aac0*/  MOV R0, UR4 ;  /* 0x0000000400007c02 */ /* 0x004fce0008000f00 */
.L_x_175:
[----:B-1----:R1:W2:Y:S02]  /*aad0*/  SYNCS.PHASECHK.TRANS64.TRYWAIT P0, [R0+URZ], R5 ;  /* 0x00000005000075a7 */ /* 0x0022a400080011ff */
[----:B--2---:R-:W-:Y:S05]  /*aae0*/  @!P0 NANOSLEEP.SYNCS 0x989680 ;  /* 0x009896800000895d */ /* 0x004fea0003900000 */
[----:B------:R-:W2:Y:S02]  /*aaf0*/  @!P0 SYNCS.PHASECHK.TRANS64 P0, [R0+URZ], R5 ;  /* 0x00000005000085a7 */ /* 0x000ea400080010ff */
[----:B--2---:R-:W-:Y:S05]  /*ab00*/  @!P0 BRA `(.L_x_175) ;  /* 0xfffffffc00f08947 */ /* 0x004fea000383ffff */
[----:B------:R-:W-:Y:S05]  /*ab10*/  BRA `(.L_x_176) ;  /* 0xffffff9c005c7947 */ /* 0x000fea000383ffff */
.L_x_87:
[----:B------:R-:W-:-:S07]  /*ab20*/  MOV R0, UR18 ;  /* 0x0000001200007c02 */ /* 0x000fce0008000f00 */
.L_x_177:
[----:B-1----:R1:W2:Y:S02]  /*ab30*/  SYNCS.PHASECHK.TRANS64.TRYWAIT P1, [R0+URZ+0x160], R5 ;  /* 0x00016005000075a7 */ /* 0x0022a400080211ff */
[----:B--2---:R-:W-:Y:S05]  /*ab40*/  @!P1 NANOSLEEP.SYNCS 0x989680 ;  /* 0x009896800000995d */ /* 0x004fea0003900000 */
[----:B------:R-:W2:Y:S02]  /*ab50*/  @!P1 SYNCS.PHASECHK.TRANS64 P1, [R0+URZ+0x160], R5 ;  /* 0x00016005000095a7 */ /* 0x000ea400080210ff */
[----:B--2---:R-:W-:Y:S05]  /*ab60*/  @!P1 BRA `(.L_x_177) ;  /* 0xfffffffc00f09947 */ /* 0x004fea000383ffff */
[----:B------:R-:W-:Y:S05]  /*ab70*/  BRA `(.L_x_178) ;  /* 0xffffff9c00a87947 */ /* 0x000fea000383ffff */
.L_x_92:
[----:B------:R-:W-:Y:S07]  /*ab80*/  MOV R0, UR25 ;  /* 0x0000001900007c02 */ /* 0x000fee0008000f00 */
.L_x_179:
[----:B-1----:R1:W2:Y:S02]  /*ab90*/  SYNCS.PHASECHK.TRANS64.TRYWAIT P0, [R0+URZ+0x130], R3 ;  /* 0x00013003000075a7 */ /* 0x0022a400080011ff */
[----:B--2---:R-:W-:Y:S05]  /*aba0*/  @!P0 NANOSLEEP.SYNCS 0x989680 ;  /* 0x009896800000895d */ /* 0x004fea0003900000 */
[----:B------:R-:W2:Y:S02]  /*abb0*/  @!P0 SYNCS.PHASECHK.TRANS64 P0, [R0+URZ+0x130], R3 ;  /* 0x00013003000085a7 */ /* 0x000ea400080010ff */
[----:B--2---:R-:W-:Y:S05]  /*abc0*/  @!P0 BRA `(.L_x_179) ;  /* 0xfffffffc00f08947 */ /* 0x004fea000383ffff */
[----:B------:R-:W-:Y:S05]  /*abd0*/  BRA `(.L_x_180) ;  /* 0xffffffa400387947 */ /* 0x000fea000383ffff */
.L_x_95:
[----:B------:R-:W-:Y:S07]  /*abe0*/  MOV R3, UR25 ;  /* 0x0000001900037c02 */ /* 0x000fee0008000f00 */
.L_x_181:
[----:B-1----:R1:W2:Y:S02]  /*abf0*/  SYNCS.PHASECHK.TRANS64.TRYWAIT P1, [R3+URZ+0x128], R12 ;  /* 0x0001280c030075a7 */ /* 0x0022a400080211ff */
[----:B--2---:R-:W-:Y:S05]  /*ac00*/  @!P1 NANOSLEEP.SYNCS 0x989680 ;  /* 0x009896800000995d */ /* 0x004fea0003900000 */
[----:B------:R-:W2:Y:S02]  /*ac10*/  @!P1 SYNCS.PHASECHK.TRANS64 P1, [R3+URZ+0x128], R12 ;  /* 0x0001280c030095a7 */ /* 0x000ea400080210ff */
[----:B--2---:R-:W-:Y:S05]  /*ac20*/  @!P1 BRA `(.L_x_181) ;  /* 0xfffffffc00f09947 */ /* 0x004fea000383ffff */
[----:B------:R-:W-:Y:S05]  /*ac30*/  BRA `(.L_x_94) ;  /* 0xffffffa800947947 */ /* 0x000fea000383ffff */
.L_x_98:
[----:B------:R-:W-:Y:S07]  /*ac40*/  MOV R0, UR25 ;  /* 0x0000001900007c02 */ /* 0x000fee0008000f00 */
.L_x_182:
[----:B-1----:R1:W2:Y:S02]  /*ac50*/  SYNCS.PHASECHK.TRANS64.TRYWAIT P1, [R0+URZ+0x110], R9 ;  /* 0x00011009000075a7 */ /* 0x0022a400080211ff */
[----:B--2---:R-:W-:Y:S05]  /*ac60*/  @!P1 NANOSLEEP.SYNCS 0x989680 ;  /* 0x009896800000995d */ /* 0x004fea0003900000 */
[----:B------:R-:W2:Y:S02]  /*ac70*/  @!P1 SYNCS.PHASECHK.TRANS64 P1, [R0+URZ+0x110], R9 ;  /* 0x00011009000095a7 */ /* 0x000ea400080210ff */
[----:B--2---:R-:W-:Y:S05]  /*ac80*/  @!P1 BRA `(.L_x_182) ;  /* 0xfffffffc00f09947 */ /* 0x004fea000383ffff */
[----:B------:R-:W-:Y:S05]  /*ac90*/  BRA `(.L_x_183) ;  /* 0xffffffac00b87947 */ /* 0x000fea000383ffff */
.L_x_99:
[----:B------:R-:W-:Y:S07]  /*aca0*/  MOV R0, UR25 ;  /* 0x0000001900007c02 */ /* 0x000fee0008000f00 */
.L_x_184:
[----:B-1----:R1:W2:Y:S02]  /*acb0*/  SYNCS.PHASECHK.TRANS64.TRYWAIT P0, [R0+URZ+0x118], R9 ;  /* 0x00011809000075a7 */ /* 0x0022a400080011ff */
[----:B--2---:R-:W-:Y:S05]  /*acc0*/  @!P0 NANOSLEEP.SYNCS 0x989680 ;  /* 0x009896800000895d */ /* 0x004fea0003900000 */
[----:B------:R-:W2:Y:S02]  /*acd0*/  @!P0 SYNCS.PHASECHK.TRANS64 P0, [R0+URZ+0x118], R9 ;  /* 0x00011809000085a7 */ /* 0x000ea400080010ff */
[----:B--2---:R-:W-:Y:S05]  /*ace0*/  @!P0 BRA `(.L_x_184) ;  /* 0xfffffffc00f08947 */ /* 0x004fea000383ffff */
[----:B------:R-:W-:Y:S05]  /*acf0*/  BRA `(.L_x_185) ;  /* 0xffffffac00f87947 */ /* 0x000fea000383ffff */
.L_x_101:
[----:B------:R-:W-:-:S07]  /*ad00*/  MOV R0, UR25 ;  /* 0x0000001900007c02 */ /* 0x000fce0008000f00 */
.L_x_186:
[----:B--2---:R2:W3:Y:S02]  /*ad10*/  SYNCS.PHASECHK.TRANS64.TRYWAIT P0, [R0+URZ+0x110], R3 ;  /* 0x00011003000075a7 */ /* 0x0044e400080011ff */
[----:B---3--:R-:W-:Y:S05]  /*ad20*/  @!P0 NANOSLEEP.SYNCS 0x989680 ;  /* 0x009896800000895d */ /* 0x008fea0003900000 */
[----:B------:R-:W3:Y:S02]  /*ad30*/  @!P0 SYNCS.PHASECHK.TRANS64 P0, [R0+URZ+0x110], R3 ;  /* 0x00011003000085a7 */ /* 0x000ee400080010ff */
[----:B---3--:R-:W-:Y:S05]  /*ad40*/  @!P0 BRA `(.L_x_186) ;  /* 0xfffffffc00f08947 */ /* 0x008fea000383ffff */
[----:B------:R-:W-:Y:S05]  /*ad50*/  BRA `(.L_x_187) ;  /* 0xffffffb000647947 */ /* 0x000fea000383ffff */
.L_x_103:
[----:B------:R-:W-:Y:S07]  /*ad60*/  MOV R0, UR49 ;  /* 0x0000003100007c02 */ /* 0x000fee0008000f00 */
.L_x_188:
[----:B-1----:R1:W2:Y:S02]  /*ad70*/  SYNCS.PHASECHK.TRANS64.TRYWAIT P0, [R0+URZ+0x130], R3 ;  /* 0x00013003000075a7 */ /* 0x0022a400080011ff */
[----:B--2---:R-:W-:Y:S05]  /*ad80*/  @!P0 NANOSLEEP.SYNCS 0x989680 ;  /* 0x009896800000895d */ /* 0x004fea0003900000 */
[----:B------:R-:W2:Y:S02]  /*ad90*/  @!P0 SYNCS.PHASECHK.TRANS64 P0, [R0+URZ+0x130], R3 ;  /* 0x00013003000085a7 */ /* 0x000ea400080010ff */
[----:B--2---:R-:W-:Y:S05]  /*ada0*/  @!P0 BRA `(.L_x_188) ;  /* 0xfffffffc00f08947 */ /* 0x004fea000383ffff */
[----:B------:R-:W-:Y:S05]  /*adb0*/  BRA `(.L_x_189) ;  /* 0xffffffb4003c7947 */ /* 0x000fea000383ffff */
.L_x_114:
[----:B---3--:R3:W1:Y:S02]  /*adc0*/  SYNCS.PHASECHK.TRANS64.TRYWAIT P1, [R0+URZ+0x100], R5 ;  /* 0x00010005000075a7 */ /* 0x00866400080211ff */
[----:B-1----:R-:W-:Y:S05]  /*add0*/  @!P1 NANOSLEEP.SYNCS 0x989680 ;  /* 0x009896800000995d */ /* 0x002fea0003900000 */
[----:B------:R-:W1:Y:S02]  /*ade0*/  @!P1 SYNCS.PHASECHK.TRANS64 P1, [R0+URZ+0x100], R5 ;  /* 0x00010005000095a7 */ /* 0x000e6400080210ff */
[----:B-1----:R-:W-:Y:S05]  /*adf0*/  @!P1 BRA `(.L_x_114) ;  /* 0xfffffffc00f09947 */ /* 0x002fea000383ffff */
[----:B------:R-:W-:Y:S05]  /*ae00*/  BRA `(.L_x_113) ;  /* 0xffffffc400c47947 */ /* 0x000fea000383ffff */
.L_x_116:
[----:B----4-:R4:W1:Y:S02]  /*ae10*/  SYNCS.PHASECHK.TRANS64.TRYWAIT P0, [R180+URZ+0x140], R3 ;  /* 0x00014003b40075a7 */ /* 0x01086400080011ff */
[----:B-1----:R-:W-:Y:S05]  /*ae20*/  @!P0 NANOSLEEP.SYNCS 0x989680 ;  /* 0x009896800000895d */ /* 0x002fea0003900000 */
[----:B------:R-:W1:Y:S02]  /*ae30*/  @!P0 SYNCS.PHASECHK.TRANS64 P0, [R180+URZ+0x140], R3 ;  /* 0x00014003b40085a7 */ /* 0x000e6400080010ff */
[----:B-1----:R-:W-:Y:S05]  /*ae40*/  @!P0 BRA `(.L_x_116) ;  /* 0xfffffffc00f08947 */ /* 0x002fea000383ffff */
[----:B------:R-:W-:Y:S05]  /*ae50*/  BRA `(.L_x_115) ;  /* 0xffffffc8001c7947 */ /* 0x000fea000383ffff */
.L_x_125:
[----:B---3--:R3:W4:Y:S02]  /*ae60*/  SYNCS.PHASECHK.TRANS64.TRYWAIT P0, [R187+URZ+0x100], R2 ;  /* 0x00010002bb0075a7 */ /* 0x00872400080011ff */
[----:B----4-:R-:W-:Y:S05]  /*ae70*/  @!P0 NANOSLEEP.SYNCS 0x989680 ;  /* 0x009896800000895d */ /* 0x010fea0003900000 */
[----:B------:R-:W4:Y:S02]  /*ae80*/  @!P0 SYNCS.PHASECHK.TRANS64 P0, [R187+URZ+0x100], R2 ;  /* 0x00010002bb0085a7 */ /* 0x000f2400080010ff */
[----:B----4-:R-:W-:Y:S05]  /*ae90*/  @!P0 BRA `(.L_x_125) ;  /* 0xfffffffc00f08947 */ /* 0x010fea000383ffff */
[----:B------:R-:W-:Y:S05]  /*aea0*/  BRA `(.L_x_124) ;  /* 0xffffffdc002c7947 */ /* 0x000fea000383ffff */
        .weak           $__internal_0_$__cuda_sm10x_tcgen05_guardrail_trap_col_being_dealloced_not_returned_by_alloc
        .type           $__internal_0_$__cuda_sm10x_tcgen05_guardrail_trap_col_being_dealloced_not_returned_by_alloc,@function
        .size           $__internal_0_$__cuda_sm10x_tcgen05_guardrail_trap_col_being_dealloced_not_returned_by_alloc,($__internal_1_$__cuda_sm10x_tcgen05_guardrail_trap_phase_invalid_during_alloc - $__internal_0_$__cuda_sm10x_tcgen05_guardrail_trap_col_being_dealloced_not_returned_by_alloc)
$__internal_0_$__cuda_sm10x_tcgen05_guardrail_trap_col_being_dealloced_not_returned_by_alloc:
[----:B------:R-:W-:Y:S05]  /*aeb0*/  BPT.TRAP 0x1 ;  /* 0x000000040000795c */ /* 0x000fea0000300000 */
[----:B------:R-:W-:-:S04]  /*aec0*/  HFMA2 R3, -RZ, RZ, 0, 0 ;  /* 0x00000000ff037431 */ /* 0x000fc800000001ff */
[----:B------:R-:W-:Y:S05]  /*aed0*/  RET.REL.NODEC R2 `(_ZN7cutlass13device_kernelINS_4conv6kernel13ConvUniversalINS1_16ConvProblemShapeILNS1_8OperatorE2ELi2EEENS1_10collective14CollectiveConvINS1_47MainloopSm100TmaUmmaWarpSpecializedImplicitGemmILS5_2ELi16ELi2ELi1ELi2EN4cute5tupleIJNSA_1CILi2EEENSC_ILi1EEESE_EEEEENSB_IJNSC_ILi256EEENSB_IJNSC_ILi128EEEEEENSB_IJNSC_ILi64EEEEEEEEENS_12float_e4m3_tESN_NSA_8TiledMMAINSA_8MMA_AtomIJNSA_10MMA_TraitsINSA_25SM100_MMA_F8F6F4_2x1SM_SSEJSN_SN_fSH_SI_NSA_17integral_constantINSA_4UMMA5MajorELSU_1EEESV_NSS_INST_7ScaleInELSW_0EEESX_EEEEEENSA_6LayoutINSB_IJSE_SE_SE_EEENSB_IJNSC_ILi0EEES12_S12_EEEEENSB_IJNSA_10UnderscoreES15_S15_EEEEENS7_6detail27Sm100ImplicitGemmTileTraitsINSA_18SM100_TMA_2SM_LOADENSA_14ComposedLayoutINSA_7SwizzleILi3ELi4ELi3EEENSA_18smem_ptr_flag_bitsILi8EEENS10_INSB_IJSI_NSC_ILi8EEEEEENSB_IJSE_SI_EEEEEEEvEENS19_INSA_25SM100_TMA_2SM_LOAD_IM2COLENS1B_INS1C_ILi2ELi4ELi3EEES1F_NS10_INSB_IJSK_S1G_EEENSB_IJSE_SK_EEEEEEEvEEEENS_8epilogue10collective18CollectiveEpilogueINS1U_23Sm100TmaWarpSpecializedILi2ELi2ELi64ELb0ELb0EEEJNSB_IJSI_SJ_SL_EEENSB_IJNS10_ISI_SE_EENS10_ISK_SE_EEEEESN_NSB_IJlNSB_IJSE_llEEES12_EEESN_S24_NS1U_6fusion15FusionCallbacksIS1Y_NS25_17LinearCombinationISN_fSN_fLNS_15FloatRoundStyleE2EEES1Z_S22_JEEENSA_5SM1004TMEM4LOAD26SM100_TMEM_LOAD_32dp32b64xENSA_13SM90_TMA_LOADENS1B_IS1N_S1F_NS10_INSB_IJS1G_SK_EEENSB_IJSK_SE_EEEEEEENSA_39AutoVectorizingCopyWithAssumedAlignmentILi128EEENSA_14SM90_TMA_STOREES2J_S2L_S2L_EEEvvEEEEvNT_6ParamsE) ;  /* 0xffffff5002487950 */ /* 0x000fea0003c3ffff */
        .weak           $__internal_1_$__cuda_sm10x_tcgen05_guardrail_trap_phase_invalid_during_alloc
        .type           $__internal_1_$__cuda_sm10x_tcgen05_guardrail_trap_phase_invalid_during_alloc,@function
        .size           $__internal_1_$__cuda_sm10x_tcgen05_guardrail_trap_phase_invalid_during_alloc,($__internal_2_$__cuda_sm10x_tcgen05_guardrail_trap_unallocated_columns_being_dealloced - $__internal_1_$__cuda_sm10x_tcgen05_guardrail_trap_phase_invalid_during_alloc)
$__internal_1_$__cuda_sm10x_tcgen05_guardrail_trap_phase_invalid_during_alloc:
[----:B------:R-:W-:Y:S05]  /*aee0*/  BPT.TRAP 0x1 ;  /* 0x000000040000795c */ /* 0x000fea0000300000 */
[----:B------:R-:W-:-:S04]  /*aef0*/  MOV R5, 0x0 ;  /* 0x0000000000057802 */ /* 0x000fc80000000f00 */
[----:B------:R-:W-:Y:S05]  /*af00*/  RET.REL.NODEC R4 `(_ZN7cutlass13device_kernelINS_4conv6kernel13ConvUniversalINS1_16ConvProblemShapeILNS1_8OperatorE2ELi2EEENS1_10collective14CollectiveConvINS1_47MainloopSm100TmaUmmaWarpSpecializedImplicitGemmILS5_2ELi16ELi2ELi1ELi2EN4cute5tupleIJNSA_1CILi2EEENSC_ILi1EEESE_EEEEENSB_IJNSC_ILi256EEENSB_IJNSC_ILi128EEEEEENSB_IJNSC_ILi64EEEEEEEEENS_12float_e4m3_tESN_NSA_8TiledMMAINSA_8MMA_AtomIJNSA_10MMA_TraitsINSA_25SM100_MMA_F8F6F4_2x1SM_SSEJSN_SN_fSH_SI_NSA_17integral_constantINSA_4UMMA5MajorELSU_1EEESV_NSS_INST_7ScaleInELSW_0EEESX_EEEEEENSA_6LayoutINSB_IJSE_SE_SE_EEENSB_IJNSC_ILi0EEES12_S12_EEEEENSB_IJNSA_10UnderscoreES15_S15_EEEEENS7_6detail27Sm100ImplicitGemmTileTraitsINSA_18SM100_TMA_2SM_LOADENSA_14ComposedLayoutINSA_7SwizzleILi3ELi4ELi3EEENSA_18smem_ptr_flag_bitsILi8EEENS10_INSB_IJSI_NSC_ILi8EEEEEENSB_IJSE_SI_EEEEEEEvEENS19_INSA_25SM100_TMA_2SM_LOAD_IM2COLENS1B_INS1C_ILi2ELi4ELi3EEES1F_NS10_INSB_IJSK_S1G_EEENSB_IJSE_SK_EEEEEEEvEEEENS_8epilogue10collective18CollectiveEpilogueINS1U_23Sm100TmaWarpSpecializedILi2ELi2ELi64ELb0ELb0EEEJNSB_IJSI_SJ_SL_EEENSB_IJNS10_ISI_SE_EENS10_ISK_SE_EEEEESN_NSB_IJlNSB_IJSE_llEEES12_EEESN_S24_NS1U_6fusion15FusionCallbacksIS1Y_NS25_17LinearCombinationISN_fSN_fLNS_15FloatRoundStyleE2EEES1Z_S22_JEEENSA_5SM1004TMEM4LOAD26SM100_TMEM_LOAD_32dp32b64xENSA_13SM90_TMA_LOADENS1B_IS1N_S1F_NS10_INSB_IJS1G_SK_EEENSB_IJSK_SE_EEEEEEENSA_39AutoVectorizingCopyWithAssumedAlignmentILi128EEENSA_14SM90_TMA_STOREES2J_S2L_S2L_EEEvvEEEEvNT_6ParamsE) ;  /* 0xffffff50043c7950 */ /* 0x000fea0003c3ffff */
        .weak           $__internal_2_$__cuda_sm10x_tcgen05_guardrail_trap_unallocated_columns_being_dealloced
        .type           $__internal_2_$__cuda_sm10x_tcgen05_guardrail_trap_unallocated_columns_being_dealloced,@function
        .size           $__internal_2_$__cuda_sm10x_tcgen05_guardrail_trap_unallocated_columns_being_dealloced,(.L_x_191 - $__internal_2_$__cuda_sm10x_tcgen05_guardrail_trap_unallocated_columns_being_dealloced)
$__internal_2_$__cuda_sm10x_tcgen05_guardrail_trap_unallocated_columns_being_dealloced:
[----:B------:R-:W-:Y:S05]  /*af10*/  BPT.TRAP 0x1 ;  /* 0x000000040000795c */ /* 0x000fea0000300000 */
[----:B------:R-:W-:-:S04]  /*af20*/  HFMA2 R3, -RZ, RZ, 0, 0 ;  /* 0x00000000ff037431 */ /* 0x000fc800000001ff */
[----:B------:R-:W-:Y:S05]  /*af30*/  RET.REL.NODEC R2 `(_ZN7cutlass13device_kernelINS_4conv6kernel13ConvUniversalINS1_16ConvProblemShapeILNS1_8OperatorE2ELi2EEENS1_10collective14CollectiveConvINS1_47MainloopSm100TmaUmmaWarpSpecializedImplicitGemmILS5_2ELi16ELi2ELi1ELi2EN4cute5tupleIJNSA_1CILi2EEENSC_ILi1EEESE_EEEEENSB_IJNSC_ILi256EEENSB_IJNSC_ILi128EEEEEENSB_IJNSC_ILi64EEEEEEEEENS_12float_e4m3_tESN_NSA_8TiledMMAINSA_8MMA_AtomIJNSA_10MMA_TraitsINSA_25SM100_MMA_F8F6F4_2x1SM_SSEJSN_SN_fSH_SI_NSA_17integral_constantINSA_4UMMA5MajorELSU_1EEESV_NSS_INST_7ScaleInELSW_0EEESX_EEEEEENSA_6LayoutINSB_IJSE_SE_SE_EEENSB_IJNSC_ILi0EEES12_S12_EEEEENSB_IJNSA_10UnderscoreES15_S15_EEEEENS7_6detail27Sm100ImplicitGemmTileTraitsINSA_18SM100_TMA_2SM_LOADENSA_14ComposedLayoutINSA_7SwizzleILi3ELi4ELi3EEENSA_18smem_ptr_flag_bitsILi8EEENS10_INSB_IJSI_NSC_ILi8EEEEEENSB_IJSE_SI_EEEEEEEvEENS19_INSA_25SM100_TMA_2SM_LOAD_IM2COLENS1B_INS1C_ILi2ELi4ELi3EEES1F_NS10_INSB_IJSK_S1G_EEENSB_IJSE_SK_EEEEEEEvEEEENS_8epilogue10collective18CollectiveEpilogueINS1U_23Sm100TmaWarpSpecializedILi2ELi2ELi64ELb0ELb0EEEJNSB_IJSI_SJ_SL_EEENSB_IJNS10_ISI_SE_EENS10_ISK_SE_EEEEESN_NSB_IJlNSB_IJSE_llEEES12_EEESN_S24_NS1U_6fusion15FusionCallbacksIS1Y_NS25_17LinearCombinationISN_fSN_fLNS_15FloatRoundStyleE2EEES1Z_S22_JEEENSA_5SM1004TMEM4LOAD26SM100_TMEM_LOAD_32dp32b64xENSA_13SM90_TMA_LOADENS1B_IS1N_S1F_NS10_INSB_IJS1G_SK_EEENSB_IJSK_SE_EEEEEEENSA_39AutoVectorizingCopyWithAssumedAlignmentILi128EEENSA_14SM90_TMA_STOREES2J_S2L_S2L_EEEvvEEEEvNT_6ParamsE) ;  /* 0xffffff5002307950 */ /* 0x000fea0003c3ffff */
.L_x_190:
[----:B------:R-:W-:-:S00]  /*af40*/  BRA `(.L_x_190) ;  /* 0xfffffffc00fc7947 */ /* 0x000fc0000383ffff */
[----:B------:R-:W-:-:S00]  /*af50*/  NOP ;  /* 0x0000000000007918 */ /* 0x000fc00000000000 */
        /* <DEDUP_REMOVED lines=10> */
.L_x_191:


//--------------------- .nv.global.init           --------------------------
	.section	.nv.global.init,"aw",@progbits
.nv.global.init:
	.type		$str$29,@object
	.size		$str$29,($str$30 - $str$29)
$str$29:
        /*0000*/ 	.byte	0x28, 0x61, 0x64, 0x64, 0x72, 0x65, 0x73, 0x73, 0x20, 0x26, 0x20, 0x6d, 0x61, 0x73, 0x6b, 0x29
        /*0010*/ 	.byte	0x20, 0x3d, 0x3d, 0x20, 0x30, 0x00
	.type		$str$30,@object
	.size		$str$30,($str$28 - $str$30)
$str$30:
        /*0016*/ 	.byte	0x2f, 0x74, 0x6d, 0x70, 0x2f, 0x63, 0x75, 0x74, 0x6c, 0x61, 0x73, 0x73, 0x5f, 0x73, 0x77, 0x65
        /*0026*/ 	.byte	0x65, 0x70, 0x5f, 0x73, 0x72, 0x63, 0x2f, 0x69, 0x6e, 0x63, 0x6c, 0x75, 0x64, 0x65, 0x2f, 0x63
        /*0036*/ 	.byte	0x75, 0x74, 0x65, 0x2f, 0x70, 0x6f, 0x69, 0x6e, 0x74, 0x65, 0x72, 0x5f, 0x66, 0x6c, 0x61, 0x67
        /*0046*/ 	.byte	0x67, 0x65, 0x64, 0x2e, 0x68, 0x70, 0x70, 0x00
	.type		$str$28,@object
	.size		$str$28,($str$27 - $str$28)
$str$28:
        /*004e*/ 	.byte	0x2f, 0x74, 0x6d, 0x70, 0x2f, 0x63, 0x75, 0x74, 0x6c, 0x61, 0x73, 0x73, 0x5f, 0x73, 0x77, 0x65
        /*005e*/ 	.byte	0x65, 0x70, 0x5f, 0x73, 0x72, 0x63, 0x2f, 0x69, 0x6e, 0x63, 0x6c, 0x75, 0x64, 0x65, 0x2f, 0x63
        /*006e*/ 	.byte	0x75, 0x74, 0x65, 0x2f, 0x61, 0x74, 0x6f, 0x6d, 0x2f, 0x63, 0x6f, 0x70, 0x79, 0x5f, 0x74, 0x72
        /*007e*/ 	.byte	0x61, 0x69, 0x74, 0x73, 0x5f, 0x73, 0x6d, 0x31, 0x30, 0x30, 0x2e, 0x68, 0x70, 0x70, 0x00
	.type		$str$27,@object
	.size		$str$27,(__unnamed_1 - $str$27)
$str$27:
        /*008d*/ 	.byte	0x28, 0x28, 0x75, 0x69, 0x6e, 0x74, 0x33, 0x32, 0x5f, 0x74, 0x28, 0x74, 0x68, 0x72, 0x65, 0x61
        /*009d*/ 	.byte	0x64, 0x49, 0x64, 0x78, 0x2e, 0x78, 0x29, 0x20, 0x2f, 0x20, 0x33, 0x32, 0x29, 0x20, 0x25, 0x20
        /*00ad*/ 	.byte	0x34, 0x29, 0x20, 0x3d, 0x3d, 0x20, 0x28, 0x28, 0x28, 0x74, 0x6d, 0x65, 0x6d, 0x5f, 0x61, 0x64
        /*00bd*/ 	.byte	0x64, 0x72, 0x20, 0x3e, 0x3e, 0x20, 0x31, 0x36, 0x29, 0x20, 0x2f, 0x20, 0x33, 0x32, 0x29, 0x20
        /*00cd*/ 	.byte	0x25, 0x20, 0x34, 0x29, 0x00
	.type		__unnamed_1,@object
	.size		__unnamed_1,(__unnamed_2 - __unnamed_1)
__unnamed_1:
        /*00d2*/ 	.byte	0x61, 0x75, 0x74, 0x6f, 0x20, 0x63, 0x75, 0x74, 0x65, 0x3a, 0x3a, 0x61, 0x73, 0x5f, 0x70, 0x6f
        /* <DEDUP_REMOVED lines=24> */
        /*0262*/ 	.byte	0x43, 0x3c, 0x38, 0x31, 0x39, 0x32, 0x3e, 0x3e, 0x3e, 0x3e, 0x5d, 0x00
	.type		__unnamed_2,@object
	.size		__unnamed_2,(.L_2 - __unnamed_2)
__unnamed_2:
        /* <DEDUP_REMOVED lines=42> */
        /*050e*/ 	.byte	0x3e, 0x3e, 0x3e, 0x3e, 0x5d, 0x00
.L_2:


//--------------------- .nv.shared._ZN7cutlass13device_kernelINS_4conv6kernel13ConvUniversalINS1_16ConvProblemShapeILNS1_8OperatorE2ELi2EEENS1_10collective14CollectiveConvINS1_47MainloopSm100TmaUmmaWarpSpecializedImplicitGemmILS5_2ELi16ELi2ELi1ELi2EN4cute5tupleIJNSA_1CILi2EEENSC_ILi1EEESE_EEEEENSB_IJNSC_ILi256EEENSB_IJNSC_ILi128EEEEEENSB_IJNSC_ILi64EEEEEEEEENS_12float_e4m3_tESN_NSA_8TiledMMAINSA_8MMA_AtomIJNSA_10MMA_TraitsINSA_25SM100_MMA_F8F6F4_2x1SM_SSEJSN_SN_fSH_SI_NSA_17integral_constantINSA_4UMMA5MajorELSU_1EEESV_NSS_INST_7ScaleInELSW_0EEESX_EEEEEENSA_6LayoutINSB_IJSE_SE_SE_EEENSB_IJNSC_ILi0EEES12_S12_EEEEENSB_IJNSA_10UnderscoreES15_S15_EEEEENS7_6detail27Sm100ImplicitGemmTileTraitsINSA_18SM100_TMA_2SM_LOADENSA_14ComposedLayoutINSA_7SwizzleILi3ELi4ELi3EEENSA_18smem_ptr_flag_bitsILi8EEENS10_INSB_IJSI_NSC_ILi8EEEEEENSB_IJSE_SI_EEEEEEEvEENS19_INSA_25SM100_TMA_2SM_LOAD_IM2COLENS1B_INS1C_ILi2ELi4ELi3EEES1F_NS10_INSB_IJSK_S1G_EEENSB_IJSE_SK_EEEEEEEvEEEENS_8epilogue10collective18CollectiveEpilogueINS1U_23Sm100TmaWarpSpecializedILi2ELi2ELi64ELb0ELb0EEEJNSB_IJSI_SJ_SL_EEENSB_IJNS10_ISI_SE_EENS10_ISK_SE_EEEEESN_NSB_IJlNSB_IJSE_llEEES12_EEESN_S24_NS1U_6fusion15FusionCallbacksIS1Y_NS25_17LinearCombinationISN_fSN_fLNS_15FloatRoundStyleE2EEES1Z_S22_JEEENSA_5SM1004TMEM4LOAD26SM100_TMEM_LOAD_32dp32b64xENSA_13SM90_TMA_LOADENS1B_IS1N_S1F_NS10_INSB_IJS1G_SK_EEENSB_IJSK_SE_EEEEEEENSA_39AutoVectorizingCopyWithAssumedAlignmentILi128EEENSA_14SM90_TMA_STOREES2J_S2L_S2L_EEEvvEEEEvNT_6ParamsE --------------------------
	.section	.nv.shared._ZN7cutlass13device_kernelINS_4conv6kernel13ConvUniversalINS1_16ConvProblemShapeILNS1_8OperatorE2ELi2EEENS1_10collective14CollectiveConvINS1_47MainloopSm100TmaUmmaWarpSpecializedImplicitGemmILS5_2ELi16ELi2ELi1ELi2EN4cute5tupleIJNSA_1CILi2EEENSC_ILi1EEESE_EEEEENSB_IJNSC_ILi256EEENSB_IJNSC_ILi128EEEEEENSB_IJNSC_ILi64EEEEEEEEENS_12float_e4m3_tESN_NSA_8TiledMMAINSA_8MMA_AtomIJNSA_10MMA_TraitsINSA_25SM100_MMA_F8F6F4_2x1SM_SSEJSN_SN_fSH_SI_NSA_17integral_constantINSA_4UMMA5MajorELSU_1EEESV_NSS_INST_7ScaleInELSW_0EEESX_EEEEEENSA_6LayoutINSB_IJSE_SE_SE_EEENSB_IJNSC_ILi0EEES12_S12_EEEEENSB_IJNSA_10UnderscoreES15_S15_EEEEENS7_6detail27Sm100ImplicitGemmTileTraitsINSA_18SM100_TMA_2SM_LOADENSA_14ComposedLayoutINSA_7SwizzleILi3ELi4ELi3EEENSA_18smem_ptr_flag_bitsILi8EEENS10_INSB_IJSI_NSC_ILi8EEEEEENSB_IJSE_SI_EEEEEEEvEENS19_INSA_25SM100_TMA_2SM_LOAD_IM2COLENS1B_INS1C_ILi2ELi4ELi3EEES1F_NS10_INSB_IJSK_S1G_EEENSB_IJSE_SK_EEEEEEEvEEEENS_8epilogue10collective18CollectiveEpilogueINS1U_23Sm100TmaWarpSpecializedILi2ELi2ELi64ELb0ELb0EEEJNSB_IJSI_SJ_SL_EEENSB_IJNS10_ISI_SE_EENS10_ISK_SE_EEEEESN_NSB_IJlNSB_IJSE_llEEES12_EEESN_S24_NS1U_6fusion15FusionCallbacksIS1Y_NS25_17LinearCombinationISN_fSN_fLNS_15FloatRoundStyleE2EEES1Z_S22_JEEENSA_5SM1004TMEM4LOAD26SM100_TMEM_LOAD_32dp32b64xENSA_13SM90_TMA_LOADENS1B_IS1N_S1F_NS10_INSB_IJS1G_SK_EEENSB_IJSK_SE_EEEEEEENSA_39AutoVectorizingCopyWithAssumedAlignmentILi128EEENSA_14SM90_TMA_STOREES2J_S2L_S2L_EEEvvEEEEvNT_6ParamsE,"aw",@nobits
	.sectionflags	@""
	.align	16
	.zero		1024


//--------------------- .nv.shared.reserved.0     --------------------------
	.section	.nv.shared.reserved.0,"aw",@nobits
	.weak		__nv_reservedSMEM_offset_0_alias
	.size		__nv_reservedSMEM_offset_0_alias, 0, 64
	.other		__nv_reservedSMEM_offset_0_alias,@"STO_CUDA_RESERVED_SHARED STV_DEFAULT"
__nv_reservedSMEM_offset_0_alias:
	.zero		0
.nv.shared.reserved.0:
	.zero		64
	.weak		__nv_reservedSMEM_tcgen05_partition
	.type		__nv_reservedSMEM_tcgen05_partition,@object
	.size		__nv_reservedSMEM_tcgen05_partition,(.L_0 - __nv_reservedSMEM_tcgen05_partition)
__nv_reservedSMEM_tcgen05_partition:
	.zero		32
.L_0:


//--------------------- .nv.global                --------------------------
	.section	.nv.global,"aw",@nobits
.nv.global:
	.type		_ZN39_INTERNAL_7f25ada2_4_k_cu_8e2f0a2d_50784cute1_E,@object
	.size		_ZN39_INTERNAL_7f25ada2_4_k_cu_8e2f0a2d_50784cute1_E,(_ZN39_INTERNAL_7f25ada2_4_k_cu_8e2f0a2d_50784cuda3std3__45__cpo6cbeginE - _ZN39_INTERNAL_7f25ada2_4_k_cu_8e2f0a2d_50784cute1_E)
_ZN39_INTERNAL_7f25ada2_4_k_cu_8e2f0a2d_50784cute1_E:
	.zero		1
	.type		_ZN39_INTERNAL_7f25ada2_4_k_cu_8e2f0a2d_50784cuda3std3__45__cpo6cbeginE,@object
	.size		_ZN39_INTERNAL_7f25ada2_4_k_cu_8e2f0a2d_50784cuda3std3__45__cpo6cbeginE,(_ZN39_INTERNAL_7f25ada2_4_k_cu_8e2f0a2d_50784cuda3std3__48in_placeE - _ZN39_INTERNAL_7f25ada2_4_k_cu_8e2f0a2d_50784cuda3std3__45__cpo6cbeginE)
_ZN39_INTERNAL_7f25ada2_4_k_cu_8e2f0a2d_50784cuda3std3__45__cpo6cbeginE:
	.zero		1
	.type		_ZN39_INTERNAL_7f25ada2_4_k_cu_8e2f0a2d_50784cuda3std3__48in_placeE,@object
	.size		_ZN39_INTERNAL_7f25ada2_4_k_cu_8e2f0a2d_50784cuda3std3__48in_placeE,(_ZN39_INTERNAL_7f25ada2_4_k_cu_8e2f0a2d_50784cuda3std6ranges3__45__cpo9iter_moveE - _ZN39_INTERNAL_7f25ada2_4_k_cu_8e2f0a2d_50784cuda3std3__48in_placeE)
_ZN39_INTERNAL_7f25ada2_4_k_cu_8e2f0a2d_50784cuda3std3__48in_placeE:
	.zero		1
	.type		_ZN39_INTERNAL_7f25ada2_4_k_cu_8e2f0a2d_50784cuda3std6ranges3__45__cpo9iter_moveE,@object
	.size		_ZN39_INTERNAL_7f25ada2_4_k_cu_8e2f0a2d_50784cuda3std6ranges3__45__cpo9iter_moveE,(_ZN39_INTERNAL_7f25ada2_4_k_cu_8e2f0a2d_50784cuda3std3__45__cpo5beginE - _ZN39_INTERNAL_7f25ada2_4_k_cu_8e2f0a2d_50784cuda3std6ranges3__45__cpo9iter_moveE)
_ZN39_INTERNAL_7f25ada2_4_k_cu_8e2f0a2d_50784cuda3std6ranges3__45__cpo9iter_moveE:
	.zero		1
	.type		_ZN39_INTERNAL_7f25ada2_4_k_cu_8e2f0a2d_50784cuda3std3__45__cpo5beginE,@object
	.size		_ZN39_INTERNAL_7f25ada2_4_k_cu_8e2f0a2d_50784cuda3std3__45__cpo5beginE,(_ZN39_INTERNAL_7f25ada2_4_k_cu_8e2f0a2d_50784cuda3std3__441_GLOBAL__N__7f25ada2_4_k_cu_8e2f0a2d_50786ignoreE - _ZN39_INTERNAL_7f25ada2_4_k_cu_8e2f0a2d_50784cuda3std3__45__cpo5beginE)
_ZN39_INTERNAL_7f25ada2_4_k_cu_8e2f0a2d_50784cuda3std3__45__cpo5beginE:
	.zero		1
	.type		_ZN39_INTERNAL_7f25ada2_4_k_cu_8e2f0a2d_50784cuda3std3__441_GLOBAL__N__7f25ada2_4_k_cu_8e2f0a2d_50786ignoreE,@object
	.size		_ZN39_INTERNAL_7f25ada2_4_k_cu_8e2f0a2d_50784cuda3std3__441_GLOBAL__N__7f25ada2_4_k_cu_8e2f0a2d_50786ignoreE,(_ZN39_INTERNAL_7f25ada2_4_k_cu_8e2f0a2d_50784cute7productE - _ZN39_INTERNAL_7f25ada2_4_k_cu_8e2f0a2d_50784cuda3std3__441_GLOBAL__N__7f25ada2_4_k_cu_8e2f0a2d_50786ignoreE)
_ZN39_INTERNAL_7f25ada2_4_k_cu_8e2f0a2d_50784cuda3std3__441_GLOBAL__N__7f25ada2_4_k_cu_8e2f0a2d_50786ignoreE:
	.zero		1
	.type		_ZN39_INTERNAL_7f25ada2_4_k_cu_8e2f0a2d_50784cute7productE,@object
	.size		_ZN39_INTERNAL_7f25ada2_4_k_cu_8e2f0a2d_50784cute7productE,(_ZN39_INTERNAL_7f25ada2_4_k_cu_8e2f0a2d_50784cuda3std3__45__cpo3endE - _ZN39_INTERNAL_7f25ada2_4_k_cu_8e2f0a2d_50784cute7productE)
_ZN39_INTERNAL_7f25ada2_4_k_cu_8e2f0a2d_50784cute7productE:
	.zero		1
	.type		_ZN39_INTERNAL_7f25ada2_4_k_cu_8e2f0a2d_50784cuda3std3__45__cpo3endE,@object
	.size		_ZN39_INTERNAL_7f25ada2_4_k_cu_8e2f0a2d_50784cuda3std3__45__cpo3endE,(_ZN39_INTERNAL_7f25ada2_4_k_cu_8e2f0a2d_50784cuda3std3__419piecewise_constructE - _ZN39_INTERNAL_7f25ada2_4_k_cu_8e2f0a2d_50784cuda3std3__45__cpo3endE)
_ZN39_INTERNAL_7f25ada2_4_k_cu_8e2f0a2d_50784cuda3std3__45__cpo3endE:
	.zero		1
	.type		_ZN39_INTERNAL_7f25ada2_4_k_cu_8e2f0a2d_50784cuda3std3__419piecewise_constructE,@object
	.size		_ZN39_INTERNAL_7f25ada2_4_k_cu_8e2f0a2d_50784cuda3std3__419piecewise_constructE,(_ZN39_INTERNAL_7f25ada2_4_k_cu_8e2f0a2d_50784cuda3std3__45__cpo4cendE - _ZN39_INTERNAL_7f25ada2_4_k_cu_8e2f0a2d_50784cuda3std3__419piecewise_constructE)
_ZN39_INTERNAL_7f25ada2_4_k_cu_8e2f0a2d_50784cuda3std3__419piecewise_constructE:
	.zero		1
	.type		_ZN39_INTERNAL_7f25ada2_4_k_cu_8e2f0a2d_50784cuda3std3__45__cpo4cendE,@object
	.size		_ZN39_INTERNAL_7f25ada2_4_k_cu_8e2f0a2d_50784cuda3std3__45__cpo4cendE,(_ZN39_INTERNAL_7f25ada2_4_k_cu_8e2f0a2d_50784cuda3std6ranges3__45__cpo4swapE - _ZN39_INTERNAL_7f25ada2_4_k_cu_8e2f0a2d_50784cuda3std3__45__cpo4cendE)
_ZN39_INTERNAL_7f25ada2_4_k_cu_8e2f0a2d_50784cuda3std3__45__cpo4cendE:
	.zero		1
	.type		_ZN39_INTERNAL_7f25ada2_4_k_cu_8e2f0a2d_50784cuda3std6ranges3__45__cpo4swapE,@object
	.size		_ZN39_INTERNAL_7f25ada2_4_k_cu_8e2f0a2d_50784cuda3std6ranges3__45__cpo4swapE,(.L_10 - _ZN39_INTERNAL_7f25ada2_4_k_cu_8e2f0a2d_50784cuda3std6ranges3__45__cpo4swapE)
_ZN39_INTERNAL_7f25ada2_4_k_cu_8e2f0a2d_50784cuda3std6ranges3__45__cpo4swapE:
	.zero		1
.L_10:


//--------------------- .nv.constant0._ZN7cutlass13device_kernelINS_4conv6kernel13ConvUniversalINS1_16ConvProblemShapeILNS1_8OperatorE2ELi2EEENS1_10collective14CollectiveConvINS1_47MainloopSm100TmaUmmaWarpSpecializedImplicitGemmILS5_2ELi16ELi2ELi1ELi2EN4cute5tupleIJNSA_1CILi2EEENSC_ILi1EEESE_EEEEENSB_IJNSC_ILi256EEENSB_IJNSC_ILi128EEEEEENSB_IJNSC_ILi64EEEEEEEEENS_12float_e4m3_tESN_NSA_8TiledMMAINSA_8MMA_AtomIJNSA_10MMA_TraitsINSA_25SM100_MMA_F8F6F4_2x1SM_SSEJSN_SN_fSH_SI_NSA_17integral_constantINSA_4UMMA5MajorELSU_1EEESV_NSS_INST_7ScaleInELSW_0EEESX_EEEEEENSA_6LayoutINSB_IJSE_SE_SE_EEENSB_IJNSC_ILi0EEES12_S12_EEEEENSB_IJNSA_10UnderscoreES15_S15_EEEEENS7_6detail27Sm100ImplicitGemmTileTraitsINSA_18SM100_TMA_2SM_LOADENSA_14ComposedLayoutINSA_7SwizzleILi3ELi4ELi3EEENSA_18smem_ptr_flag_bitsILi8EEENS10_INSB_IJSI_NSC_ILi8EEEEEENSB_IJSE_SI_EEEEEEEvEENS19_INSA_25SM100_TMA_2SM_LOAD_IM2COLENS1B_INS1C_ILi2ELi4ELi3EEES1F_NS10_INSB_IJSK_S1G_EEENSB_IJSE_SK_EEEEEEEvEEEENS_8epilogue10collective18CollectiveEpilogueINS1U_23Sm100TmaWarpSpecializedILi2ELi2ELi64ELb0ELb0EEEJNSB_IJSI_SJ_SL_EEENSB_IJNS10_ISI_SE_EENS10_ISK_SE_EEEEESN_NSB_IJlNSB_IJSE_llEEES12_EEESN_S24_NS1U_6fusion15FusionCallbacksIS1Y_NS25_17LinearCombinationISN_fSN_fLNS_15FloatRoundStyleE2EEES1Z_S22_JEEENSA_5SM1004TMEM4LOAD26SM100_TMEM_LOAD_32dp32b64xENSA_13SM90_TMA_LOADENS1B_IS1N_S1F_NS10_INSB_IJS1G_SK_EEENSB_IJSK_SE_EEEEEEENSA_39AutoVectorizingCopyWithAssumedAlignmentILi128EEENSA_14SM90_TMA_STOREES2J_S2L_S2L_EEEvvEEEEvNT_6ParamsE --------------------------
	.section	.nv.constant0._ZN7cutlass13device_kernelINS_4conv6kernel13ConvUniversalINS1_16ConvProblemShapeILNS1_8OperatorE2ELi2EEENS1_10collective14CollectiveConvINS1_47MainloopSm100TmaUmmaWarpSpecializedImplicitGemmILS5_2ELi16ELi2ELi1ELi2EN4cute5tupleIJNSA_1CILi2EEENSC_ILi1EEESE_EEEEENSB_IJNSC_ILi256EEENSB_IJNSC_ILi128EEEEEENSB_IJNSC_ILi64EEEEEEEEENS_12float_e4m3_tESN_NSA_8TiledMMAINSA_8MMA_AtomIJNSA_10MMA_TraitsINSA_25SM100_MMA_F8F6F4_2x1SM_SSEJSN_SN_fSH_SI_NSA_17integral_constantINSA_4UMMA5MajorELSU_1EEESV_NSS_INST_7ScaleInELSW_0EEESX_EEEEEENSA_6LayoutINSB_IJSE_SE_SE_EEENSB_IJNSC_ILi0EEES12_S12_EEEEENSB_IJNSA_10UnderscoreES15_S15_EEEEENS7_6detail27Sm100ImplicitGemmTileTraitsINSA_18SM100_TMA_2SM_LOADENSA_14ComposedLayoutINSA_7SwizzleILi3ELi4ELi3EEENSA_18smem_ptr_flag_bitsILi8EEENS10_INSB_IJSI_NSC_ILi8EEEEEENSB_IJSE_SI_EEEEEEEvEENS19_INSA_25SM100_TMA_2SM_LOAD_IM2COLENS1B_INS1C_ILi2ELi4ELi3EEES1F_NS10_INSB_IJSK_S1G_EEENSB_IJSE_SK_EEEEEEEvEEEENS_8epilogue10collective18CollectiveEpilogueINS1U_23Sm100TmaWarpSpecializedILi2ELi2ELi64ELb0ELb0EEEJNSB_IJSI_SJ_SL_EEENSB_IJNS10_ISI_SE_EENS10_ISK_SE_EEEEESN_NSB_IJlNSB_IJSE_llEEES12_EEESN_S24_NS1U_6fusion15FusionCallbacksIS1Y_NS25_17LinearCombinationISN_fSN_fLNS_15FloatRoundStyleE2EEES1Z_S22_JEEENSA_5SM1004TMEM4LOAD26SM100_TMEM_LOAD_32dp32b64xENSA_13SM90_TMA_LOADENS1B_IS1N_S1F_NS10_INSB_IJS1G_SK_EEENSB_IJSK_SE_EEEEEEENSA_39AutoVectorizingCopyWithAssumedAlignmentILi128EEENSA_14SM90_TMA_STOREES2J_S2L_S2L_EEEvvEEEEvNT_6ParamsE,"a",@progbits
	.sectionflags	@""
	.align	4
.nv.constant0._ZN7cutlass13device_kernelINS_4conv6kernel13ConvUniversalINS1_16ConvProblemShapeILNS1_8OperatorE2ELi2EEENS1_10collective14CollectiveConvINS1_47MainloopSm100TmaUmmaWarpSpecializedImplicitGemmILS5_2ELi16ELi2ELi1ELi2EN4cute5tupleIJNSA_1CILi2EEENSC_ILi1EEESE_EEEEENSB_IJNSC_ILi256EEENSB_IJNSC_ILi128EEEEEENSB_IJNSC_ILi64EEEEEEEEENS_12float_e4m3_tESN_NSA_8TiledMMAINSA_8MMA_AtomIJNSA_10MMA_TraitsINSA_25SM100_MMA_F8F6F4_2x1SM_SSEJSN_SN_fSH_SI_NSA_17integral_constantINSA_4UMMA5MajorELSU_1EEESV_NSS_INST_7ScaleInELSW_0EEESX_EEEEEENSA_6LayoutINSB_IJSE_SE_SE_EEENSB_IJNSC_ILi0EEES12_S12_EEEEENSB_IJNSA_10UnderscoreES15_S15_EEEEENS7_6detail27Sm100ImplicitGemmTileTraitsINSA_18SM100_TMA_2SM_LOADENSA_14ComposedLayoutINSA_7SwizzleILi3ELi4ELi3EEENSA_18smem_ptr_flag_bitsILi8EEENS10_INSB_IJSI_NSC_ILi8EEEEEENSB_IJSE_SI_EEEEEEEvEENS19_INSA_25SM100_TMA_2SM_LOAD_IM2COLENS1B_INS1C_ILi2ELi4ELi3EEES1F_NS10_INSB_IJSK_S1G_EEENSB_IJSE_SK_EEEEEEEvEEEENS_8epilogue10collective18CollectiveEpilogueINS1U_23Sm100TmaWarpSpecializedILi2ELi2ELi64ELb0ELb0EEEJNSB_IJSI_SJ_SL_EEENSB_IJNS10_ISI_SE_EENS10_ISK_SE_EEEEESN_NSB_IJlNSB_IJSE_llEEES12_EEESN_S24_NS1U_6fusion15FusionCallbacksIS1Y_NS25_17LinearCombinationISN_fSN_fLNS_15FloatRoundStyleE2EEES1Z_S22_JEEENSA_5SM1004TMEM4LOAD26SM100_TMEM_LOAD_32dp32b64xENSA_13SM90_TMA_LOADENS1B_IS1N_S1F_NS10_INSB_IJS1G_SK_EEENSB_IJSK_SE_EEEEEEENSA_39AutoVectorizingCopyWithAssumedAlignmentILi128EEENSA_14SM90_TMA_STOREES2J_S2L_S2L_EEEvvEEEEvNT_6ParamsE:
	.zero		2944


//--------------------- SYMBOLS --------------------------

	.type		.nv.reservedSmem.offset0,@object
	.size		.nv.reservedSmem.offset0,0x4
	.type		.nv.reservedSmem.cap,@object
	.size		.nv.reservedSmem.cap,0x4
	.type		__assertfail,@function
